//
// Generated by NVIDIA NVVM Compiler
//
// Compiler Build ID: CL-36424714
// Cuda compilation tools, release 13.0, V13.0.88
// Based on NVVM 20.0.0
//

.version 9.0
.target sm_100
.address_size 64

	// .globl	_Z6hybridPfPlfPiS1_i
.const .align 4 .b8 coefs[252];
.extern .shared .align 16 .b8 sh_array[];
.extern .shared .align 16 .b8 sh_hy_data[];

.visible .entry _Z6hybridPfPlfPiS1_i(
	.param .u64 .ptr .align 1 _Z6hybridPfPlfPiS1_i_param_0,
	.param .u64 .ptr .align 1 _Z6hybridPfPlfPiS1_i_param_1,
	.param .f32 _Z6hybridPfPlfPiS1_i_param_2,
	.param .u64 .ptr .align 1 _Z6hybridPfPlfPiS1_i_param_3,
	.param .u64 .ptr .align 1 _Z6hybridPfPlfPiS1_i_param_4,
	.param .u32 _Z6hybridPfPlfPiS1_i_param_5
)
{
	.local .align 4 .b8 	__local_depot0[124];
	.reg .b64 	%SP;
	.reg .b64 	%SPL;
	.reg .pred 	%p<63>;
	.reg .b16 	%rs<11>;
	.reg .b32 	%r<353>;
	.reg .b32 	%f<423>;
	.reg .b64 	%rd<81>;

	mov.u64 	%SPL, __local_depot0;
	ld.param.u32 	%r179, [_Z6hybridPfPlfPiS1_i_param_5];
	add.u64 	%rd1, %SPL, 0;
	shl.b32 	%r180, %r179, 2;
	mov.u32 	%r181, sh_array;
	add.s32 	%r1, %r181, %r180;
	mov.u32 	%r2, %ctaid.x;
	mov.u32 	%r352, %ntid.x;
	mov.u32 	%r4, %tid.x;
	mad.lo.s32 	%r5, %r2, %r352, %r4;
	shl.b32 	%r182, %r4, 2;
	add.s32 	%r6, %r1, %r182;
	st.shared.u32 	[%r6], %r5;
	bar.sync 	0;
	and.b32  	%r7, %r5, 1;
	st.local.u32 	[%rd1], %r7;
	cvt.rn.f32.u32 	%f85, %r7;
	ld.const.f32 	%f86, [coefs];
	fma.rn.f32 	%f87, %f86, %f85, 0f00000000;
	ld.const.f32 	%f88, [coefs+124];
	fma.rn.f32 	%f89, %f88, %f85, 0f00000000;
	shr.u32 	%r183, %r5, 1;
	and.b32  	%r8, %r183, 1;
	st.local.u32 	[%rd1+4], %r8;
	cvt.rn.f32.u32 	%f90, %r8;
	ld.const.f32 	%f91, [coefs+4];
	fma.rn.f32 	%f92, %f91, %f90, %f87;
	ld.const.f32 	%f93, [coefs+128];
	fma.rn.f32 	%f94, %f93, %f90, %f89;
	shr.u32 	%r184, %r5, 2;
	and.b32  	%r9, %r184, 1;
	st.local.u32 	[%rd1+8], %r9;
	cvt.rn.f32.u32 	%f95, %r9;
	ld.const.f32 	%f96, [coefs+8];
	fma.rn.f32 	%f97, %f96, %f95, %f92;
	ld.const.f32 	%f98, [coefs+132];
	fma.rn.f32 	%f99, %f98, %f95, %f94;
	shr.u32 	%r185, %r5, 3;
	and.b32  	%r10, %r185, 1;
	st.local.u32 	[%rd1+12], %r10;
	cvt.rn.f32.u32 	%f100, %r10;
	ld.const.f32 	%f101, [coefs+12];
	fma.rn.f32 	%f102, %f101, %f100, %f97;
	ld.const.f32 	%f103, [coefs+136];
	fma.rn.f32 	%f104, %f103, %f100, %f99;
	shr.u32 	%r186, %r5, 4;
	and.b32  	%r11, %r186, 1;
	st.local.u32 	[%rd1+16], %r11;
	cvt.rn.f32.u32 	%f105, %r11;
	ld.const.f32 	%f106, [coefs+16];
	fma.rn.f32 	%f107, %f106, %f105, %f102;
	ld.const.f32 	%f108, [coefs+140];
	fma.rn.f32 	%f109, %f108, %f105, %f104;
	shr.u32 	%r187, %r5, 5;
	and.b32  	%r12, %r187, 1;
	st.local.u32 	[%rd1+20], %r12;
	cvt.rn.f32.u32 	%f110, %r12;
	ld.const.f32 	%f111, [coefs+20];
	fma.rn.f32 	%f112, %f111, %f110, %f107;
	ld.const.f32 	%f113, [coefs+144];
	fma.rn.f32 	%f114, %f113, %f110, %f109;
	shr.u32 	%r188, %r5, 6;
	and.b32  	%r13, %r188, 1;
	st.local.u32 	[%rd1+24], %r13;
	cvt.rn.f32.u32 	%f115, %r13;
	ld.const.f32 	%f116, [coefs+24];
	fma.rn.f32 	%f117, %f116, %f115, %f112;
	ld.const.f32 	%f118, [coefs+148];
	fma.rn.f32 	%f119, %f118, %f115, %f114;
	shr.u32 	%r189, %r5, 7;
	and.b32  	%r14, %r189, 1;
	st.local.u32 	[%rd1+28], %r14;
	cvt.rn.f32.u32 	%f120, %r14;
	ld.const.f32 	%f121, [coefs+28];
	fma.rn.f32 	%f122, %f121, %f120, %f117;
	ld.const.f32 	%f123, [coefs+152];
	fma.rn.f32 	%f124, %f123, %f120, %f119;
	shr.u32 	%r190, %r5, 8;
	and.b32  	%r15, %r190, 1;
	st.local.u32 	[%rd1+32], %r15;
	cvt.rn.f32.u32 	%f125, %r15;
	ld.const.f32 	%f126, [coefs+32];
	fma.rn.f32 	%f127, %f126, %f125, %f122;
	ld.const.f32 	%f128, [coefs+156];
	fma.rn.f32 	%f129, %f128, %f125, %f124;
	shr.u32 	%r191, %r5, 9;
	and.b32  	%r16, %r191, 1;
	st.local.u32 	[%rd1+36], %r16;
	cvt.rn.f32.u32 	%f130, %r16;
	ld.const.f32 	%f131, [coefs+36];
	fma.rn.f32 	%f132, %f131, %f130, %f127;
	ld.const.f32 	%f133, [coefs+160];
	fma.rn.f32 	%f134, %f133, %f130, %f129;
	mov.b32 	%r192, -1;
	st.local.u32 	[%rd1+40], %r192;
	st.local.u32 	[%rd1+44], %r192;
	st.local.u32 	[%rd1+48], %r192;
	st.local.u32 	[%rd1+52], %r192;
	st.local.u32 	[%rd1+56], %r192;
	st.local.u32 	[%rd1+60], %r192;
	st.local.u32 	[%rd1+64], %r192;
	st.local.u32 	[%rd1+68], %r192;
	st.local.u32 	[%rd1+72], %r192;
	st.local.u32 	[%rd1+76], %r192;
	st.local.u32 	[%rd1+80], %r192;
	st.local.u32 	[%rd1+84], %r192;
	st.local.u32 	[%rd1+88], %r192;
	st.local.u32 	[%rd1+92], %r192;
	st.local.u32 	[%rd1+96], %r192;
	st.local.u32 	[%rd1+100], %r192;
	st.local.u32 	[%rd1+104], %r192;
	st.local.u32 	[%rd1+108], %r192;
	st.local.u32 	[%rd1+112], %r192;
	st.local.u32 	[%rd1+116], %r192;
	st.local.u32 	[%rd1+120], %r192;
	ld.const.f32 	%f135, [coefs+248];
	sub.f32 	%f136, %f135, %f132;
	cvt.rzi.s32.f32 	%r17, %f136;
	setp.gt.f32 	%p1, %f132, %f135;
	selp.f32 	%f137, 0f00000000, %f134, %p1;
	add.s32 	%r18, %r181, %r182;
	st.shared.f32 	[%r18], %f137;
	bar.sync 	0;
	ld.const.f32 	%f1, [coefs+44];
	ld.const.f32 	%f2, [coefs+48];
	ld.const.f32 	%f3, [coefs+52];
	ld.const.f32 	%f4, [coefs+56];
	ld.const.f32 	%f5, [coefs+60];
	ld.const.f32 	%f6, [coefs+64];
	ld.const.f32 	%f7, [coefs+68];
	ld.const.f32 	%f8, [coefs+72];
	ld.const.f32 	%f9, [coefs+76];
	ld.const.f32 	%f10, [coefs+80];
	ld.const.f32 	%f11, [coefs+84];
	ld.const.f32 	%f12, [coefs+92];
	ld.const.f32 	%f13, [coefs+96];
	ld.const.f32 	%f14, [coefs+100];
	ld.const.f32 	%f15, [coefs+104];
	ld.const.f32 	%f16, [coefs+108];
	ld.const.f32 	%f17, [coefs+112];
	ld.const.f32 	%f18, [coefs+116];
	mov.b32 	%r326, 10;
	mov.b32 	%r351, 0;
	ld.const.f32 	%f19, [coefs+120];
$L__BB0_1:
	mul.wide.s32 	%rd8, %r326, 4;
	add.s64 	%rd2, %rd1, %rd8;
	ld.local.u32 	%r193, [%rd2];
	mov.b16 	%rs9, 1;
	setp.eq.s32 	%p2, %r193, 1;
	@%p2 bra 	$L__BB0_5;
	setp.eq.s32 	%p3, %r193, 0;
	@%p3 bra 	$L__BB0_6;
	setp.ne.s32 	%p4, %r193, -1;
	@%p4 bra 	$L__BB0_7;
	mov.b32 	%r196, 1;
	st.local.u32 	[%rd2], %r196;
	bra.uni 	$L__BB0_7;
$L__BB0_5:
	mov.b32 	%r195, 0;
	st.local.u32 	[%rd2], %r195;
	bra.uni 	$L__BB0_7;
$L__BB0_6:
	mov.b32 	%r194, -1;
	st.local.u32 	[%rd2], %r194;
	add.s32 	%r326, %r326, -1;
	mov.b16 	%rs9, 0;
$L__BB0_7:
	setp.ne.s32 	%p5, %r326, 30;
	@%p5 bra 	$L__BB0_10;
	ld.local.u32 	%r44, [%rd1+40];
	cvt.rn.f32.s32 	%f290, %r44;
	ld.const.f32 	%f291, [coefs+164];
	fma.rn.f32 	%f292, %f291, %f290, 0f00000000;
	cvt.rzi.s32.f32 	%r225, %f292;
	ld.const.f32 	%f293, [coefs+40];
	fma.rn.f32 	%f294, %f293, %f290, 0f00000000;
	cvt.rzi.s32.f32 	%r226, %f294;
	ld.local.u32 	%r45, [%rd1+44];
	cvt.rn.f32.s32 	%f295, %r45;
	ld.const.f32 	%f296, [coefs+168];
	cvt.rn.f32.s32 	%f297, %r225;
	fma.rn.f32 	%f298, %f296, %f295, %f297;
	cvt.rzi.s32.f32 	%r227, %f298;
	cvt.rn.f32.s32 	%f299, %r226;
	fma.rn.f32 	%f300, %f1, %f295, %f299;
	cvt.rzi.s32.f32 	%r228, %f300;
	ld.local.u32 	%r46, [%rd1+48];
	cvt.rn.f32.s32 	%f301, %r46;
	ld.const.f32 	%f302, [coefs+172];
	cvt.rn.f32.s32 	%f303, %r227;
	fma.rn.f32 	%f304, %f302, %f301, %f303;
	cvt.rzi.s32.f32 	%r229, %f304;
	cvt.rn.f32.s32 	%f305, %r228;
	fma.rn.f32 	%f306, %f2, %f301, %f305;
	cvt.rzi.s32.f32 	%r230, %f306;
	ld.local.u32 	%r47, [%rd1+52];
	cvt.rn.f32.s32 	%f307, %r47;
	ld.const.f32 	%f308, [coefs+176];
	cvt.rn.f32.s32 	%f309, %r229;
	fma.rn.f32 	%f310, %f308, %f307, %f309;
	cvt.rzi.s32.f32 	%r231, %f310;
	cvt.rn.f32.s32 	%f311, %r230;
	fma.rn.f32 	%f312, %f3, %f307, %f311;
	cvt.rzi.s32.f32 	%r232, %f312;
	ld.local.u32 	%r48, [%rd1+56];
	cvt.rn.f32.s32 	%f313, %r48;
	ld.const.f32 	%f314, [coefs+180];
	cvt.rn.f32.s32 	%f315, %r231;
	fma.rn.f32 	%f316, %f314, %f313, %f315;
	cvt.rzi.s32.f32 	%r233, %f316;
	cvt.rn.f32.s32 	%f317, %r232;
	fma.rn.f32 	%f318, %f4, %f313, %f317;
	cvt.rzi.s32.f32 	%r234, %f318;
	ld.local.u32 	%r49, [%rd1+60];
	cvt.rn.f32.s32 	%f319, %r49;
	ld.const.f32 	%f320, [coefs+184];
	cvt.rn.f32.s32 	%f321, %r233;
	fma.rn.f32 	%f322, %f320, %f319, %f321;
	cvt.rzi.s32.f32 	%r235, %f322;
	cvt.rn.f32.s32 	%f323, %r234;
	fma.rn.f32 	%f324, %f5, %f319, %f323;
	cvt.rzi.s32.f32 	%r236, %f324;
	ld.local.u32 	%r50, [%rd1+64];
	cvt.rn.f32.s32 	%f325, %r50;
	ld.const.f32 	%f326, [coefs+188];
	cvt.rn.f32.s32 	%f327, %r235;
	fma.rn.f32 	%f328, %f326, %f325, %f327;
	cvt.rzi.s32.f32 	%r237, %f328;
	cvt.rn.f32.s32 	%f329, %r236;
	fma.rn.f32 	%f330, %f6, %f325, %f329;
	cvt.rzi.s32.f32 	%r238, %f330;
	ld.local.u32 	%r51, [%rd1+68];
	cvt.rn.f32.s32 	%f331, %r51;
	ld.const.f32 	%f332, [coefs+192];
	cvt.rn.f32.s32 	%f333, %r237;
	fma.rn.f32 	%f334, %f332, %f331, %f333;
	cvt.rzi.s32.f32 	%r239, %f334;
	cvt.rn.f32.s32 	%f335, %r238;
	fma.rn.f32 	%f336, %f7, %f331, %f335;
	cvt.rzi.s32.f32 	%r240, %f336;
	ld.local.u32 	%r52, [%rd1+72];
	cvt.rn.f32.s32 	%f337, %r52;
	ld.const.f32 	%f338, [coefs+196];
	cvt.rn.f32.s32 	%f339, %r239;
	fma.rn.f32 	%f340, %f338, %f337, %f339;
	cvt.rzi.s32.f32 	%r241, %f340;
	cvt.rn.f32.s32 	%f341, %r240;
	fma.rn.f32 	%f342, %f8, %f337, %f341;
	cvt.rzi.s32.f32 	%r242, %f342;
	ld.local.u32 	%r53, [%rd1+76];
	cvt.rn.f32.s32 	%f343, %r53;
	ld.const.f32 	%f344, [coefs+200];
	cvt.rn.f32.s32 	%f345, %r241;
	fma.rn.f32 	%f346, %f344, %f343, %f345;
	cvt.rzi.s32.f32 	%r243, %f346;
	cvt.rn.f32.s32 	%f347, %r242;
	fma.rn.f32 	%f348, %f9, %f343, %f347;
	cvt.rzi.s32.f32 	%r244, %f348;
	ld.local.u32 	%r54, [%rd1+80];
	cvt.rn.f32.s32 	%f349, %r54;
	ld.const.f32 	%f350, [coefs+204];
	cvt.rn.f32.s32 	%f351, %r243;
	fma.rn.f32 	%f352, %f350, %f349, %f351;
	cvt.rzi.s32.f32 	%r245, %f352;
	cvt.rn.f32.s32 	%f353, %r244;
	fma.rn.f32 	%f354, %f10, %f349, %f353;
	cvt.rzi.s32.f32 	%r246, %f354;
	ld.local.u32 	%r55, [%rd1+84];
	cvt.rn.f32.s32 	%f355, %r55;
	ld.const.f32 	%f356, [coefs+208];
	cvt.rn.f32.s32 	%f357, %r245;
	fma.rn.f32 	%f358, %f356, %f355, %f357;
	cvt.rzi.s32.f32 	%r247, %f358;
	cvt.rn.f32.s32 	%f359, %r246;
	fma.rn.f32 	%f360, %f11, %f355, %f359;
	cvt.rzi.s32.f32 	%r248, %f360;
	ld.local.u32 	%r56, [%rd1+88];
	cvt.rn.f32.s32 	%f361, %r56;
	ld.const.f32 	%f362, [coefs+212];
	cvt.rn.f32.s32 	%f363, %r247;
	fma.rn.f32 	%f364, %f362, %f361, %f363;
	cvt.rzi.s32.f32 	%r249, %f364;
	ld.const.f32 	%f365, [coefs+88];
	cvt.rn.f32.s32 	%f366, %r248;
	fma.rn.f32 	%f367, %f365, %f361, %f366;
	cvt.rzi.s32.f32 	%r250, %f367;
	ld.local.u32 	%r57, [%rd1+92];
	cvt.rn.f32.s32 	%f368, %r57;
	ld.const.f32 	%f369, [coefs+216];
	cvt.rn.f32.s32 	%f370, %r249;
	fma.rn.f32 	%f371, %f369, %f368, %f370;
	cvt.rzi.s32.f32 	%r251, %f371;
	cvt.rn.f32.s32 	%f372, %r250;
	fma.rn.f32 	%f373, %f12, %f368, %f372;
	cvt.rzi.s32.f32 	%r252, %f373;
	ld.local.u32 	%r58, [%rd1+96];
	cvt.rn.f32.s32 	%f374, %r58;
	ld.const.f32 	%f375, [coefs+220];
	cvt.rn.f32.s32 	%f376, %r251;
	fma.rn.f32 	%f377, %f375, %f374, %f376;
	cvt.rzi.s32.f32 	%r253, %f377;
	cvt.rn.f32.s32 	%f378, %r252;
	fma.rn.f32 	%f379, %f13, %f374, %f378;
	cvt.rzi.s32.f32 	%r254, %f379;
	ld.local.u32 	%r59, [%rd1+100];
	cvt.rn.f32.s32 	%f380, %r59;
	ld.const.f32 	%f381, [coefs+224];
	cvt.rn.f32.s32 	%f382, %r253;
	fma.rn.f32 	%f383, %f381, %f380, %f382;
	cvt.rzi.s32.f32 	%r255, %f383;
	cvt.rn.f32.s32 	%f384, %r254;
	fma.rn.f32 	%f385, %f14, %f380, %f384;
	cvt.rzi.s32.f32 	%r256, %f385;
	ld.local.u32 	%r60, [%rd1+104];
	cvt.rn.f32.s32 	%f386, %r60;
	ld.const.f32 	%f387, [coefs+228];
	cvt.rn.f32.s32 	%f388, %r255;
	fma.rn.f32 	%f389, %f387, %f386, %f388;
	cvt.rzi.s32.f32 	%r257, %f389;
	cvt.rn.f32.s32 	%f390, %r256;
	fma.rn.f32 	%f391, %f15, %f386, %f390;
	cvt.rzi.s32.f32 	%r258, %f391;
	ld.local.u32 	%r61, [%rd1+108];
	cvt.rn.f32.s32 	%f392, %r61;
	ld.const.f32 	%f393, [coefs+232];
	cvt.rn.f32.s32 	%f394, %r257;
	fma.rn.f32 	%f395, %f393, %f392, %f394;
	cvt.rzi.s32.f32 	%r259, %f395;
	cvt.rn.f32.s32 	%f396, %r258;
	fma.rn.f32 	%f397, %f16, %f392, %f396;
	cvt.rzi.s32.f32 	%r260, %f397;
	ld.local.u32 	%r62, [%rd1+112];
	cvt.rn.f32.s32 	%f398, %r62;
	ld.const.f32 	%f399, [coefs+236];
	cvt.rn.f32.s32 	%f400, %r259;
	fma.rn.f32 	%f401, %f399, %f398, %f400;
	cvt.rzi.s32.f32 	%r261, %f401;
	cvt.rn.f32.s32 	%f402, %r260;
	fma.rn.f32 	%f403, %f17, %f398, %f402;
	cvt.rzi.s32.f32 	%r262, %f403;
	ld.local.u32 	%r63, [%rd1+116];
	cvt.rn.f32.s32 	%f404, %r63;
	ld.const.f32 	%f405, [coefs+240];
	cvt.rn.f32.s32 	%f406, %r261;
	fma.rn.f32 	%f407, %f405, %f404, %f406;
	cvt.rzi.s32.f32 	%r263, %f407;
	cvt.rn.f32.s32 	%f408, %r262;
	fma.rn.f32 	%f409, %f18, %f404, %f408;
	cvt.rzi.s32.f32 	%r264, %f409;
	ld.local.u32 	%r64, [%rd1+120];
	cvt.rn.f32.s32 	%f410, %r64;
	ld.const.f32 	%f411, [coefs+244];
	cvt.rn.f32.s32 	%f412, %r263;
	fma.rn.f32 	%f413, %f411, %f410, %f412;
	cvt.rzi.s32.f32 	%r265, %f413;
	cvt.rn.f32.s32 	%f414, %r264;
	fma.rn.f32 	%f415, %f19, %f410, %f414;
	cvt.rzi.s32.f32 	%r266, %f415;
	setp.gt.s32 	%p50, %r266, %r17;
	setp.le.s32 	%p51, %r265, %r351;
	or.pred  	%p52, %p50, %p51;
	@%p52 bra 	$L__BB0_34;
	mov.u32 	%r330, %r54;
	mov.u32 	%r331, %r53;
	mov.u32 	%r332, %r52;
	mov.u32 	%r333, %r51;
	mov.u32 	%r334, %r50;
	mov.u32 	%r335, %r49;
	mov.u32 	%r336, %r48;
	mov.u32 	%r337, %r47;
	mov.u32 	%r338, %r46;
	mov.u32 	%r339, %r45;
	mov.u32 	%r340, %r44;
	mov.u32 	%r341, %r55;
	mov.u32 	%r342, %r56;
	mov.u32 	%r343, %r57;
	mov.u32 	%r344, %r58;
	mov.u32 	%r345, %r59;
	mov.u32 	%r346, %r60;
	mov.u32 	%r347, %r61;
	mov.u32 	%r348, %r62;
	mov.u32 	%r349, %r63;
	mov.u32 	%r350, %r64;
	mov.u32 	%r351, %r265;
	bra.uni 	$L__BB0_34;
$L__BB0_10:
	ld.local.u32 	%r198, [%rd1+40];
	cvt.rn.f32.s32 	%f139, %r198;
	ld.const.f32 	%f140, [coefs+40];
	mul.f32 	%f141, %f140, %f139;
	add.f32 	%f142, %f141, 0f00000000;
	cvt.rzi.s32.f32 	%r199, %f142;
	ld.local.u32 	%r66, [%rd1+44];
	cvt.rn.f32.s32 	%f20, %r66;
	mul.f32 	%f21, %f1, %f20;
	cvt.rn.f32.s32 	%f143, %r199;
	add.f32 	%f144, %f21, %f143;
	cvt.rzi.s32.f32 	%r200, %f144;
	ld.local.u32 	%r67, [%rd1+48];
	cvt.rn.f32.s32 	%f22, %r67;
	mul.f32 	%f23, %f2, %f22;
	cvt.rn.f32.s32 	%f145, %r200;
	add.f32 	%f146, %f23, %f145;
	cvt.rzi.s32.f32 	%r201, %f146;
	ld.local.u32 	%r68, [%rd1+52];
	cvt.rn.f32.s32 	%f24, %r68;
	mul.f32 	%f25, %f3, %f24;
	cvt.rn.f32.s32 	%f147, %r201;
	add.f32 	%f148, %f25, %f147;
	cvt.rzi.s32.f32 	%r202, %f148;
	ld.local.u32 	%r69, [%rd1+56];
	cvt.rn.f32.s32 	%f26, %r69;
	mul.f32 	%f27, %f4, %f26;
	cvt.rn.f32.s32 	%f149, %r202;
	add.f32 	%f150, %f27, %f149;
	cvt.rzi.s32.f32 	%r203, %f150;
	ld.local.u32 	%r70, [%rd1+60];
	cvt.rn.f32.s32 	%f28, %r70;
	mul.f32 	%f29, %f5, %f28;
	cvt.rn.f32.s32 	%f151, %r203;
	add.f32 	%f152, %f29, %f151;
	cvt.rzi.s32.f32 	%r204, %f152;
	ld.local.u32 	%r71, [%rd1+64];
	cvt.rn.f32.s32 	%f30, %r71;
	mul.f32 	%f31, %f6, %f30;
	cvt.rn.f32.s32 	%f153, %r204;
	add.f32 	%f154, %f31, %f153;
	cvt.rzi.s32.f32 	%r205, %f154;
	ld.local.u32 	%r72, [%rd1+68];
	cvt.rn.f32.s32 	%f32, %r72;
	mul.f32 	%f33, %f7, %f32;
	cvt.rn.f32.s32 	%f155, %r205;
	add.f32 	%f156, %f33, %f155;
	cvt.rzi.s32.f32 	%r206, %f156;
	ld.local.u32 	%r73, [%rd1+72];
	cvt.rn.f32.s32 	%f34, %r73;
	mul.f32 	%f35, %f8, %f34;
	cvt.rn.f32.s32 	%f157, %r206;
	add.f32 	%f158, %f35, %f157;
	cvt.rzi.s32.f32 	%r207, %f158;
	ld.local.u32 	%r74, [%rd1+76];
	cvt.rn.f32.s32 	%f36, %r74;
	mul.f32 	%f37, %f9, %f36;
	cvt.rn.f32.s32 	%f159, %r207;
	add.f32 	%f160, %f37, %f159;
	cvt.rzi.s32.f32 	%r208, %f160;
	ld.local.u32 	%r75, [%rd1+80];
	cvt.rn.f32.s32 	%f38, %r75;
	mul.f32 	%f39, %f10, %f38;
	cvt.rn.f32.s32 	%f161, %r208;
	add.f32 	%f162, %f39, %f161;
	cvt.rzi.s32.f32 	%r209, %f162;
	ld.local.u32 	%r76, [%rd1+84];
	cvt.rn.f32.s32 	%f40, %r76;
	mul.f32 	%f41, %f11, %f40;
	cvt.rn.f32.s32 	%f163, %r209;
	add.f32 	%f164, %f41, %f163;
	cvt.rzi.s32.f32 	%r210, %f164;
	ld.local.u32 	%r77, [%rd1+88];
	cvt.rn.f32.s32 	%f42, %r77;
	ld.const.f32 	%f165, [coefs+88];
	mul.f32 	%f43, %f165, %f42;
	cvt.rn.f32.s32 	%f166, %r210;
	add.f32 	%f167, %f43, %f166;
	cvt.rzi.s32.f32 	%r211, %f167;
	ld.local.u32 	%r78, [%rd1+92];
	cvt.rn.f32.s32 	%f44, %r78;
	mul.f32 	%f45, %f12, %f44;
	cvt.rn.f32.s32 	%f168, %r211;
	add.f32 	%f169, %f45, %f168;
	cvt.rzi.s32.f32 	%r212, %f169;
	ld.local.u32 	%r79, [%rd1+96];
	cvt.rn.f32.s32 	%f46, %r79;
	mul.f32 	%f47, %f13, %f46;
	cvt.rn.f32.s32 	%f170, %r212;
	add.f32 	%f171, %f47, %f170;
	cvt.rzi.s32.f32 	%r213, %f171;
	ld.local.u32 	%r80, [%rd1+100];
	cvt.rn.f32.s32 	%f48, %r80;
	mul.f32 	%f49, %f14, %f48;
	cvt.rn.f32.s32 	%f172, %r213;
	add.f32 	%f173, %f49, %f172;
	cvt.rzi.s32.f32 	%r214, %f173;
	ld.local.u32 	%r81, [%rd1+104];
	cvt.rn.f32.s32 	%f50, %r81;
	mul.f32 	%f51, %f15, %f50;
	cvt.rn.f32.s32 	%f174, %r214;
	add.f32 	%f175, %f51, %f174;
	cvt.rzi.s32.f32 	%r215, %f175;
	ld.local.u32 	%r82, [%rd1+108];
	cvt.rn.f32.s32 	%f52, %r82;
	mul.f32 	%f53, %f16, %f52;
	cvt.rn.f32.s32 	%f176, %r215;
	add.f32 	%f177, %f53, %f176;
	cvt.rzi.s32.f32 	%r216, %f177;
	ld.local.u32 	%r83, [%rd1+112];
	cvt.rn.f32.s32 	%f54, %r83;
	mul.f32 	%f55, %f17, %f54;
	cvt.rn.f32.s32 	%f178, %r216;
	add.f32 	%f179, %f55, %f178;
	cvt.rzi.s32.f32 	%r217, %f179;
	ld.local.u32 	%r84, [%rd1+116];
	cvt.rn.f32.s32 	%f56, %r84;
	mul.f32 	%f57, %f18, %f56;
	cvt.rn.f32.s32 	%f180, %r217;
	add.f32 	%f181, %f57, %f180;
	cvt.rzi.s32.f32 	%r218, %f181;
	ld.local.u32 	%r85, [%rd1+120];
	cvt.rn.f32.s32 	%f58, %r85;
	mul.f32 	%f59, %f19, %f58;
	cvt.rn.f32.s32 	%f182, %r218;
	add.f32 	%f183, %f59, %f182;
	cvt.rzi.s32.f32 	%r219, %f183;
	setp.gt.s32 	%p6, %r219, %r17;
	selp.b16 	%rs2, 0, %rs9, %p6;
	setp.eq.s32 	%p7, %r198, -1;
	ld.const.f32 	%f184, [coefs+164];
	mul.f32 	%f185, %f184, %f139;
	selp.f32 	%f186, %f184, %f185, %p7;
	cvt.rzi.s32.f32 	%r328, %f186;
	selp.f32 	%f187, %f140, %f141, %p7;
	cvt.rzi.s32.f32 	%r87, %f187;
	setp.gt.s32 	%p8, %r87, %r17;
	mov.b32 	%r329, 0;
	mov.f32 	%f421, 0f00000000;
	mov.u32 	%r327, %r87;
	@%p8 bra 	$L__BB0_32;
	cvt.rn.f32.s32 	%f421, %r328;
	setp.eq.s32 	%p9, %r66, -1;
	ld.const.f32 	%f188, [coefs+168];
	mul.f32 	%f189, %f188, %f20;
	selp.f32 	%f190, %f188, %f189, %p9;
	cvt.rzi.s32.f32 	%r328, %f190;
	selp.f32 	%f191, %f1, %f21, %p9;
	cvt.rzi.s32.f32 	%r327, %f191;
	add.s32 	%r90, %r327, %r87;
	setp.gt.s32 	%p10, %r90, %r17;
	mov.u32 	%r329, %r87;
	@%p10 bra 	$L__BB0_32;
	cvt.rn.f32.s32 	%f192, %r328;
	add.f32 	%f421, %f421, %f192;
	setp.eq.s32 	%p11, %r67, -1;
	ld.const.f32 	%f193, [coefs+172];
	mul.f32 	%f194, %f193, %f22;
	selp.f32 	%f195, %f193, %f194, %p11;
	cvt.rzi.s32.f32 	%r328, %f195;
	selp.f32 	%f196, %f2, %f23, %p11;
	cvt.rzi.s32.f32 	%r327, %f196;
	add.s32 	%r93, %r327, %r90;
	setp.gt.s32 	%p12, %r93, %r17;
	mov.u32 	%r329, %r90;
	@%p12 bra 	$L__BB0_32;
	cvt.rn.f32.s32 	%f197, %r328;
	add.f32 	%f421, %f421, %f197;
	setp.eq.s32 	%p13, %r68, -1;
	ld.const.f32 	%f198, [coefs+176];
	mul.f32 	%f199, %f198, %f24;
	selp.f32 	%f200, %f198, %f199, %p13;
	cvt.rzi.s32.f32 	%r328, %f200;
	selp.f32 	%f201, %f3, %f25, %p13;
	cvt.rzi.s32.f32 	%r327, %f201;
	add.s32 	%r96, %r327, %r93;
	setp.gt.s32 	%p14, %r96, %r17;
	mov.u32 	%r329, %r93;
	@%p14 bra 	$L__BB0_32;
	cvt.rn.f32.s32 	%f202, %r328;
	add.f32 	%f421, %f421, %f202;
	setp.eq.s32 	%p15, %r69, -1;
	ld.const.f32 	%f203, [coefs+180];
	mul.f32 	%f204, %f203, %f26;
	selp.f32 	%f205, %f203, %f204, %p15;
	cvt.rzi.s32.f32 	%r328, %f205;
	selp.f32 	%f206, %f4, %f27, %p15;
	cvt.rzi.s32.f32 	%r327, %f206;
	add.s32 	%r99, %r327, %r96;
	setp.gt.s32 	%p16, %r99, %r17;
	mov.u32 	%r329, %r96;
	@%p16 bra 	$L__BB0_32;
	cvt.rn.f32.s32 	%f207, %r328;
	add.f32 	%f421, %f421, %f207;
	setp.eq.s32 	%p17, %r70, -1;
	ld.const.f32 	%f208, [coefs+184];
	mul.f32 	%f209, %f208, %f28;
	selp.f32 	%f210, %f208, %f209, %p17;
	cvt.rzi.s32.f32 	%r328, %f210;
	selp.f32 	%f211, %f5, %f29, %p17;
	cvt.rzi.s32.f32 	%r327, %f211;
	add.s32 	%r102, %r327, %r99;
	setp.gt.s32 	%p18, %r102, %r17;
	mov.u32 	%r329, %r99;
	@%p18 bra 	$L__BB0_32;
	cvt.rn.f32.s32 	%f212, %r328;
	add.f32 	%f421, %f421, %f212;
	setp.eq.s32 	%p19, %r71, -1;
	ld.const.f32 	%f213, [coefs+188];
	mul.f32 	%f214, %f213, %f30;
	selp.f32 	%f215, %f213, %f214, %p19;
	cvt.rzi.s32.f32 	%r328, %f215;
	selp.f32 	%f216, %f6, %f31, %p19;
	cvt.rzi.s32.f32 	%r327, %f216;
	add.s32 	%r105, %r327, %r102;
	setp.gt.s32 	%p20, %r105, %r17;
	mov.u32 	%r329, %r102;
	@%p20 bra 	$L__BB0_32;
	cvt.rn.f32.s32 	%f217, %r328;
	add.f32 	%f421, %f421, %f217;
	setp.eq.s32 	%p21, %r72, -1;
	ld.const.f32 	%f218, [coefs+192];
	mul.f32 	%f219, %f218, %f32;
	selp.f32 	%f220, %f218, %f219, %p21;
	cvt.rzi.s32.f32 	%r328, %f220;
	selp.f32 	%f221, %f7, %f33, %p21;
	cvt.rzi.s32.f32 	%r327, %f221;
	add.s32 	%r108, %r327, %r105;
	setp.gt.s32 	%p22, %r108, %r17;
	mov.u32 	%r329, %r105;
	@%p22 bra 	$L__BB0_32;
	cvt.rn.f32.s32 	%f222, %r328;
	add.f32 	%f421, %f421, %f222;
	setp.eq.s32 	%p23, %r73, -1;
	ld.const.f32 	%f223, [coefs+196];
	mul.f32 	%f224, %f223, %f34;
	selp.f32 	%f225, %f223, %f224, %p23;
	cvt.rzi.s32.f32 	%r328, %f225;
	selp.f32 	%f226, %f8, %f35, %p23;
	cvt.rzi.s32.f32 	%r327, %f226;
	add.s32 	%r111, %r327, %r108;
	setp.gt.s32 	%p24, %r111, %r17;
	mov.u32 	%r329, %r108;
	@%p24 bra 	$L__BB0_32;
	cvt.rn.f32.s32 	%f227, %r328;
	add.f32 	%f421, %f421, %f227;
	setp.eq.s32 	%p25, %r74, -1;
	ld.const.f32 	%f228, [coefs+200];
	mul.f32 	%f229, %f228, %f36;
	selp.f32 	%f230, %f228, %f229, %p25;
	cvt.rzi.s32.f32 	%r328, %f230;
	selp.f32 	%f231, %f9, %f37, %p25;
	cvt.rzi.s32.f32 	%r327, %f231;
	add.s32 	%r114, %r327, %r111;
	setp.gt.s32 	%p26, %r114, %r17;
	mov.u32 	%r329, %r111;
	@%p26 bra 	$L__BB0_32;
	cvt.rn.f32.s32 	%f232, %r328;
	add.f32 	%f421, %f421, %f232;
	setp.eq.s32 	%p27, %r75, -1;
	ld.const.f32 	%f233, [coefs+204];
	mul.f32 	%f234, %f233, %f38;
	selp.f32 	%f235, %f233, %f234, %p27;
	cvt.rzi.s32.f32 	%r328, %f235;
	selp.f32 	%f236, %f10, %f39, %p27;
	cvt.rzi.s32.f32 	%r327, %f236;
	add.s32 	%r117, %r327, %r114;
	setp.gt.s32 	%p28, %r117, %r17;
	mov.u32 	%r329, %r114;
	@%p28 bra 	$L__BB0_32;
	cvt.rn.f32.s32 	%f237, %r328;
	add.f32 	%f421, %f421, %f237;
	setp.eq.s32 	%p29, %r76, -1;
	ld.const.f32 	%f238, [coefs+208];
	mul.f32 	%f239, %f238, %f40;
	selp.f32 	%f240, %f238, %f239, %p29;
	cvt.rzi.s32.f32 	%r328, %f240;
	selp.f32 	%f241, %f11, %f41, %p29;
	cvt.rzi.s32.f32 	%r327, %f241;
	add.s32 	%r120, %r327, %r117;
	setp.gt.s32 	%p30, %r120, %r17;
	mov.u32 	%r329, %r117;
	@%p30 bra 	$L__BB0_32;
	cvt.rn.f32.s32 	%f242, %r328;
	add.f32 	%f421, %f421, %f242;
	setp.eq.s32 	%p31, %r77, -1;
	ld.const.f32 	%f243, [coefs+212];
	mul.f32 	%f244, %f243, %f42;
	selp.f32 	%f245, %f243, %f244, %p31;
	cvt.rzi.s32.f32 	%r328, %f245;
	ld.const.f32 	%f246, [coefs+88];
	selp.f32 	%f247, %f246, %f43, %p31;
	cvt.rzi.s32.f32 	%r327, %f247;
	add.s32 	%r123, %r327, %r120;
	setp.gt.s32 	%p32, %r123, %r17;
	mov.u32 	%r329, %r120;
	@%p32 bra 	$L__BB0_32;
	cvt.rn.f32.s32 	%f248, %r328;
	add.f32 	%f421, %f421, %f248;
	setp.eq.s32 	%p33, %r78, -1;
	ld.const.f32 	%f249, [coefs+216];
	mul.f32 	%f250, %f249, %f44;
	selp.f32 	%f251, %f249, %f250, %p33;
	cvt.rzi.s32.f32 	%r328, %f251;
	selp.f32 	%f252, %f12, %f45, %p33;
	cvt.rzi.s32.f32 	%r327, %f252;
	add.s32 	%r126, %r327, %r123;
	setp.gt.s32 	%p34, %r126, %r17;
	mov.u32 	%r329, %r123;
	@%p34 bra 	$L__BB0_32;
	cvt.rn.f32.s32 	%f253, %r328;
	add.f32 	%f421, %f421, %f253;
	setp.eq.s32 	%p35, %r79, -1;
	ld.const.f32 	%f254, [coefs+220];
	mul.f32 	%f255, %f254, %f46;
	selp.f32 	%f256, %f254, %f255, %p35;
	cvt.rzi.s32.f32 	%r328, %f256;
	selp.f32 	%f257, %f13, %f47, %p35;
	cvt.rzi.s32.f32 	%r327, %f257;
	add.s32 	%r129, %r327, %r126;
	setp.gt.s32 	%p36, %r129, %r17;
	mov.u32 	%r329, %r126;
	@%p36 bra 	$L__BB0_32;
	cvt.rn.f32.s32 	%f258, %r328;
	add.f32 	%f421, %f421, %f258;
	setp.eq.s32 	%p37, %r80, -1;
	ld.const.f32 	%f259, [coefs+224];
	mul.f32 	%f260, %f259, %f48;
	selp.f32 	%f261, %f259, %f260, %p37;
	cvt.rzi.s32.f32 	%r328, %f261;
	selp.f32 	%f262, %f14, %f49, %p37;
	cvt.rzi.s32.f32 	%r327, %f262;
	add.s32 	%r132, %r327, %r129;
	setp.gt.s32 	%p38, %r132, %r17;
	mov.u32 	%r329, %r129;
	@%p38 bra 	$L__BB0_32;
	cvt.rn.f32.s32 	%f263, %r328;
	add.f32 	%f421, %f421, %f263;
	setp.eq.s32 	%p39, %r81, -1;
	ld.const.f32 	%f264, [coefs+228];
	mul.f32 	%f265, %f264, %f50;
	selp.f32 	%f266, %f264, %f265, %p39;
	cvt.rzi.s32.f32 	%r328, %f266;
	selp.f32 	%f267, %f15, %f51, %p39;
	cvt.rzi.s32.f32 	%r327, %f267;
	add.s32 	%r135, %r327, %r132;
	setp.gt.s32 	%p40, %r135, %r17;
	mov.u32 	%r329, %r132;
	@%p40 bra 	$L__BB0_32;
	cvt.rn.f32.s32 	%f268, %r328;
	add.f32 	%f421, %f421, %f268;
	setp.eq.s32 	%p41, %r82, -1;
	ld.const.f32 	%f269, [coefs+232];
	mul.f32 	%f270, %f269, %f52;
	selp.f32 	%f271, %f269, %f270, %p41;
	cvt.rzi.s32.f32 	%r328, %f271;
	selp.f32 	%f272, %f16, %f53, %p41;
	cvt.rzi.s32.f32 	%r327, %f272;
	add.s32 	%r138, %r327, %r135;
	setp.gt.s32 	%p42, %r138, %r17;
	mov.u32 	%r329, %r135;
	@%p42 bra 	$L__BB0_32;
	cvt.rn.f32.s32 	%f273, %r328;
	add.f32 	%f421, %f421, %f273;
	setp.eq.s32 	%p43, %r83, -1;
	ld.const.f32 	%f274, [coefs+236];
	mul.f32 	%f275, %f274, %f54;
	selp.f32 	%f276, %f274, %f275, %p43;
	cvt.rzi.s32.f32 	%r328, %f276;
	selp.f32 	%f277, %f17, %f55, %p43;
	cvt.rzi.s32.f32 	%r327, %f277;
	add.s32 	%r141, %r327, %r138;
	setp.gt.s32 	%p44, %r141, %r17;
	mov.u32 	%r329, %r138;
	@%p44 bra 	$L__BB0_32;
	cvt.rn.f32.s32 	%f278, %r328;
	add.f32 	%f421, %f421, %f278;
	setp.eq.s32 	%p45, %r84, -1;
	ld.const.f32 	%f279, [coefs+240];
	mul.f32 	%f280, %f279, %f56;
	selp.f32 	%f281, %f279, %f280, %p45;
	cvt.rzi.s32.f32 	%r328, %f281;
	selp.f32 	%f282, %f18, %f57, %p45;
	cvt.rzi.s32.f32 	%r327, %f282;
	add.s32 	%r144, %r327, %r141;
	setp.gt.s32 	%p46, %r144, %r17;
	mov.u32 	%r329, %r141;
	@%p46 bra 	$L__BB0_32;
	cvt.rn.f32.s32 	%f283, %r328;
	add.f32 	%f421, %f421, %f283;
	setp.eq.s32 	%p47, %r85, -1;
	ld.const.f32 	%f284, [coefs+244];
	mul.f32 	%f285, %f284, %f58;
	selp.f32 	%f286, %f284, %f285, %p47;
	cvt.rzi.s32.f32 	%r328, %f286;
	selp.f32 	%f287, %f19, %f59, %p47;
	cvt.rzi.s32.f32 	%r327, %f287;
	add.s32 	%r220, %r327, %r144;
	setp.gt.s32 	%p48, %r220, %r17;
	mov.u32 	%r329, %r144;
	@%p48 bra 	$L__BB0_32;
	cvt.rn.f32.s32 	%f288, %r328;
	add.f32 	%f422, %f421, %f288;
	bra.uni 	$L__BB0_33;
$L__BB0_32:
	sub.s32 	%r221, %r17, %r329;
	mul.lo.s32 	%r222, %r328, %r221;
	div.s32 	%r223, %r222, %r327;
	cvt.rn.f32.s32 	%f289, %r223;
	add.f32 	%f422, %f421, %f289;
$L__BB0_33:
	cvt.rzi.s32.f32 	%r224, %f422;
	setp.gt.s32 	%p49, %r224, %r351;
	selp.b16 	%rs9, %rs2, 0, %p49;
$L__BB0_34:
	setp.ne.s16 	%p53, %rs9, 0;
	setp.lt.s32 	%p54, %r326, 30;
	and.pred  	%p55, %p54, %p53;
	selp.u32 	%r267, 1, 0, %p55;
	add.s32 	%r326, %r326, %r267;
	setp.ne.s32 	%p56, %r326, 9;
	@%p56 bra 	$L__BB0_1;
	cvt.rn.f32.s32 	%f416, %r351;
	ld.shared.f32 	%f417, [%r18];
	add.f32 	%f418, %f417, %f416;
	st.shared.f32 	[%r18], %f418;
	bar.sync 	0;
	setp.lt.u32 	%p57, %r352, 2;
	@%p57 bra 	$L__BB0_40;
$L__BB0_36:
	mov.u32 	%r173, %r352;
	shr.u32 	%r352, %r173, 1;
	setp.ge.u32 	%p58, %r4, %r352;
	@%p58 bra 	$L__BB0_39;
	ld.shared.f32 	%f419, [%r18];
	shl.b32 	%r175, %r352, 2;
	add.s32 	%r268, %r18, %r175;
	ld.shared.f32 	%f84, [%r268];
	setp.geu.f32 	%p59, %f419, %f84;
	@%p59 bra 	$L__BB0_39;
	st.shared.f32 	[%r18], %f84;
	add.s32 	%r269, %r6, %r175;
	ld.shared.u32 	%r270, [%r269];
	st.shared.u32 	[%r6], %r270;
$L__BB0_39:
	bar.sync 	0;
	setp.gt.u32 	%p60, %r173, 3;
	@%p60 bra 	$L__BB0_36;
$L__BB0_40:
	setp.ne.s32 	%p61, %r4, 0;
	ld.shared.s32 	%rd3, [%r1];
	@%p61 bra 	$L__BB0_42;
	ld.param.u64 	%rd79, [_Z6hybridPfPlfPiS1_i_param_1];
	ld.param.u64 	%rd78, [_Z6hybridPfPlfPiS1_i_param_0];
	ld.shared.f32 	%f420, [sh_array];
	cvta.to.global.u64 	%rd9, %rd78;
	mul.wide.u32 	%rd10, %r2, 4;
	add.s64 	%rd11, %rd9, %rd10;
	st.global.f32 	[%rd11], %f420;
	cvta.to.global.u64 	%rd12, %rd79;
	mul.wide.u32 	%rd13, %r2, 8;
	add.s64 	%rd14, %rd12, %rd13;
	st.global.u64 	[%rd14], %rd3;
$L__BB0_42:
	cvt.u32.u64 	%r271, %rd3;
	setp.ne.s32 	%p62, %r5, %r271;
	@%p62 bra 	$L__BB0_44;
	ld.param.u64 	%rd80, [_Z6hybridPfPlfPiS1_i_param_4];
	cvta.to.global.u64 	%rd15, %rd80;
	mul.lo.s32 	%r272, %r2, 31;
	mul.wide.u32 	%rd16, %r272, 4;
	add.s64 	%rd17, %rd15, %rd16;
	st.global.u32 	[%rd17], %r7;
	add.s32 	%r273, %r272, 1;
	mul.wide.u32 	%rd18, %r273, 4;
	add.s64 	%rd19, %rd15, %rd18;
	st.global.u32 	[%rd19], %r8;
	add.s32 	%r274, %r272, 2;
	mul.wide.u32 	%rd20, %r274, 4;
	add.s64 	%rd21, %rd15, %rd20;
	st.global.u32 	[%rd21], %r9;
	add.s32 	%r275, %r272, 3;
	mul.wide.u32 	%rd22, %r275, 4;
	add.s64 	%rd23, %rd15, %rd22;
	st.global.u32 	[%rd23], %r10;
	add.s32 	%r276, %r272, 4;
	mul.wide.u32 	%rd24, %r276, 4;
	add.s64 	%rd25, %rd15, %rd24;
	st.global.u32 	[%rd25], %r11;
	add.s32 	%r277, %r272, 5;
	mul.wide.u32 	%rd26, %r277, 4;
	add.s64 	%rd27, %rd15, %rd26;
	st.global.u32 	[%rd27], %r12;
	add.s32 	%r278, %r272, 6;
	mul.wide.u32 	%rd28, %r278, 4;
	add.s64 	%rd29, %rd15, %rd28;
	st.global.u32 	[%rd29], %r13;
	add.s32 	%r279, %r272, 7;
	mul.wide.u32 	%rd30, %r279, 4;
	add.s64 	%rd31, %rd15, %rd30;
	st.global.u32 	[%rd31], %r14;
	add.s32 	%r280, %r272, 8;
	mul.wide.u32 	%rd32, %r280, 4;
	add.s64 	%rd33, %rd15, %rd32;
	st.global.u32 	[%rd33], %r15;
	add.s32 	%r281, %r272, 9;
	mul.wide.u32 	%rd34, %r281, 4;
	add.s64 	%rd35, %rd15, %rd34;
	st.global.u32 	[%rd35], %r16;
	add.s32 	%r282, %r272, 10;
	mul.wide.u32 	%rd36, %r282, 4;
	add.s64 	%rd37, %rd15, %rd36;
	st.global.u32 	[%rd37], %r340;
	add.s32 	%r283, %r272, 11;
	mul.wide.u32 	%rd38, %r283, 4;
	add.s64 	%rd39, %rd15, %rd38;
	st.global.u32 	[%rd39], %r339;
	add.s32 	%r284, %r272, 12;
	mul.wide.u32 	%rd40, %r284, 4;
	add.s64 	%rd41, %rd15, %rd40;
	st.global.u32 	[%rd41], %r338;
	add.s32 	%r285, %r272, 13;
	mul.wide.u32 	%rd42, %r285, 4;
	add.s64 	%rd43, %rd15, %rd42;
	st.global.u32 	[%rd43], %r337;
	add.s32 	%r286, %r272, 14;
	mul.wide.u32 	%rd44, %r286, 4;
	add.s64 	%rd45, %rd15, %rd44;
	st.global.u32 	[%rd45], %r336;
	add.s32 	%r287, %r272, 15;
	mul.wide.u32 	%rd46, %r287, 4;
	add.s64 	%rd47, %rd15, %rd46;
	st.global.u32 	[%rd47], %r335;
	add.s32 	%r288, %r272, 16;
	mul.wide.u32 	%rd48, %r288, 4;
	add.s64 	%rd49, %rd15, %rd48;
	st.global.u32 	[%rd49], %r334;
	add.s32 	%r289, %r272, 17;
	mul.wide.u32 	%rd50, %r289, 4;
	add.s64 	%rd51, %rd15, %rd50;
	st.global.u32 	[%rd51], %r333;
	add.s32 	%r290, %r272, 18;
	mul.wide.u32 	%rd52, %r290, 4;
	add.s64 	%rd53, %rd15, %rd52;
	st.global.u32 	[%rd53], %r332;
	add.s32 	%r291, %r272, 19;
	mul.wide.u32 	%rd54, %r291, 4;
	add.s64 	%rd55, %rd15, %rd54;
	st.global.u32 	[%rd55], %r331;
	add.s32 	%r292, %r272, 20;
	mul.wide.u32 	%rd56, %r292, 4;
	add.s64 	%rd57, %rd15, %rd56;
	st.global.u32 	[%rd57], %r330;
	add.s32 	%r293, %r272, 21;
	mul.wide.u32 	%rd58, %r293, 4;
	add.s64 	%rd59, %rd15, %rd58;
	st.global.u32 	[%rd59], %r341;
	add.s32 	%r294, %r272, 22;
	mul.wide.u32 	%rd60, %r294, 4;
	add.s64 	%rd61, %rd15, %rd60;
	st.global.u32 	[%rd61], %r342;
	add.s32 	%r295, %r272, 23;
	mul.wide.u32 	%rd62, %r295, 4;
	add.s64 	%rd63, %rd15, %rd62;
	st.global.u32 	[%rd63], %r343;
	add.s32 	%r296, %r272, 24;
	mul.wide.u32 	%rd64, %r296, 4;
	add.s64 	%rd65, %rd15, %rd64;
	st.global.u32 	[%rd65], %r344;
	add.s32 	%r297, %r272, 25;
	mul.wide.u32 	%rd66, %r297, 4;
	add.s64 	%rd67, %rd15, %rd66;
	st.global.u32 	[%rd67], %r345;
	add.s32 	%r298, %r272, 26;
	mul.wide.u32 	%rd68, %r298, 4;
	add.s64 	%rd69, %rd15, %rd68;
	st.global.u32 	[%rd69], %r346;
	add.s32 	%r299, %r272, 27;
	mul.wide.u32 	%rd70, %r299, 4;
	add.s64 	%rd71, %rd15, %rd70;
	st.global.u32 	[%rd71], %r347;
	add.s32 	%r300, %r272, 28;
	mul.wide.u32 	%rd72, %r300, 4;
	add.s64 	%rd73, %rd15, %rd72;
	st.global.u32 	[%rd73], %r348;
	add.s32 	%r301, %r272, 29;
	mul.wide.u32 	%rd74, %r301, 4;
	add.s64 	%rd75, %rd15, %rd74;
	st.global.u32 	[%rd75], %r349;
	add.s32 	%r302, %r272, 30;
	mul.wide.u32 	%rd76, %r302, 4;
	add.s64 	%rd77, %rd15, %rd76;
	st.global.u32 	[%rd77], %r350;
$L__BB0_44:
	bar.sync 	0;
	ret;

}
	// .globl	_Z16hybrid_reductionPfPlPii
.visible .entry _Z16hybrid_reductionPfPlPii(
	.param .u64 .ptr .align 1 _Z16hybrid_reductionPfPlPii_param_0,
	.param .u64 .ptr .align 1 _Z16hybrid_reductionPfPlPii_param_1,
	.param .u64 .ptr .align 1 _Z16hybrid_reductionPfPlPii_param_2,
	.param .u32 _Z16hybrid_reductionPfPlPii_param_3
)
{
	.reg .pred 	%p<6>;
	.reg .b32 	%r<59>;
	.reg .b32 	%f<3>;
	.reg .b64 	%rd<19>;

	ld.param.u64 	%rd4, [_Z16hybrid_reductionPfPlPii_param_0];
	ld.param.u64 	%rd5, [_Z16hybrid_reductionPfPlPii_param_1];
	ld.param.u64 	%rd3, [_Z16hybrid_reductionPfPlPii_param_2];
	ld.param.u32 	%r11, [_Z16hybrid_reductionPfPlPii_param_3];
	cvta.to.global.u64 	%rd1, %rd5;
	cvta.to.global.u64 	%rd2, %rd4;
	mov.u32 	%r1, %ctaid.x;
	mov.u32 	%r58, %ntid.x;
	mov.u32 	%r3, %tid.x;
	mad.lo.s32 	%r12, %r1, %r58, %r3;
	mul.wide.s32 	%rd6, %r12, 4;
	add.s64 	%rd7, %rd2, %rd6;
	ld.global.f32 	%f1, [%rd7];
	cvt.rzi.s32.f32 	%r13, %f1;
	shl.b32 	%r14, %r3, 2;
	mov.u32 	%r15, sh_hy_data;
	add.s32 	%r4, %r15, %r14;
	st.shared.u32 	[%r4], %r13;
	mul.wide.s32 	%rd8, %r12, 8;
	add.s64 	%rd9, %rd1, %rd8;
	ld.global.u64 	%rd10, [%rd9];
	shl.b32 	%r5, %r11, 2;
	add.s32 	%r6, %r4, %r5;
	st.shared.u32 	[%r6], %rd10;
	bar.sync 	0;
	setp.lt.u32 	%p1, %r58, 2;
	@%p1 bra 	$L__BB1_5;
$L__BB1_1:
	mov.u32 	%r7, %r58;
	shr.u32 	%r58, %r7, 1;
	setp.ge.u32 	%p2, %r3, %r58;
	@%p2 bra 	$L__BB1_4;
	ld.shared.u32 	%r16, [%r4];
	shl.b32 	%r17, %r58, 2;
	add.s32 	%r9, %r4, %r17;
	ld.shared.u32 	%r10, [%r9];
	setp.ge.s32 	%p3, %r16, %r10;
	@%p3 bra 	$L__BB1_4;
	st.shared.u32 	[%r4], %r10;
	add.s32 	%r18, %r9, %r5;
	ld.shared.u32 	%r19, [%r18];
	st.shared.u32 	[%r6], %r19;
$L__BB1_4:
	bar.sync 	0;
	setp.gt.u32 	%p4, %r7, 3;
	@%p4 bra 	$L__BB1_1;
$L__BB1_5:
	setp.ne.s32 	%p5, %r3, 0;
	@%p5 bra 	$L__BB1_7;
	cvta.to.global.u64 	%rd11, %rd3;
	ld.shared.u32 	%r21, [sh_hy_data];
	cvt.rn.f32.s32 	%f2, %r21;
	mul.wide.u32 	%rd12, %r1, 4;
	add.s64 	%rd13, %rd2, %rd12;
	st.global.f32 	[%rd13], %f2;
	add.s32 	%r23, %r15, %r5;
	ld.shared.u32 	%r24, [%r23];
	cvt.s64.s32 	%rd14, %r24;
	mul.wide.u32 	%rd15, %r1, 8;
	add.s64 	%rd16, %rd1, %rd15;
	st.global.u64 	[%rd16], %rd14;
	div.s32 	%r25, %r24, %r11;
	mul.lo.s32 	%r26, %r25, 31;
	mul.wide.s32 	%rd17, %r26, 4;
	add.s64 	%rd18, %rd11, %rd17;
	ld.global.u32 	%r27, [%rd18];
	st.global.u32 	[%rd11], %r27;
	ld.global.u32 	%r28, [%rd18+4];
	st.global.u32 	[%rd11+4], %r28;
	ld.global.u32 	%r29, [%rd18+8];
	st.global.u32 	[%rd11+8], %r29;
	ld.global.u32 	%r30, [%rd18+12];
	st.global.u32 	[%rd11+12], %r30;
	ld.global.u32 	%r31, [%rd18+16];
	st.global.u32 	[%rd11+16], %r31;
	ld.global.u32 	%r32, [%rd18+20];
	st.global.u32 	[%rd11+20], %r32;
	ld.global.u32 	%r33, [%rd18+24];
	st.global.u32 	[%rd11+24], %r33;
	ld.global.u32 	%r34, [%rd18+28];
	st.global.u32 	[%rd11+28], %r34;
	ld.global.u32 	%r35, [%rd18+32];
	st.global.u32 	[%rd11+32], %r35;
	ld.global.u32 	%r36, [%rd18+36];
	st.global.u32 	[%rd11+36], %r36;
	ld.global.u32 	%r37, [%rd18+40];
	st.global.u32 	[%rd11+40], %r37;
	ld.global.u32 	%r38, [%rd18+44];
	st.global.u32 	[%rd11+44], %r38;
	ld.global.u32 	%r39, [%rd18+48];
	st.global.u32 	[%rd11+48], %r39;
	ld.global.u32 	%r40, [%rd18+52];
	st.global.u32 	[%rd11+52], %r40;
	ld.global.u32 	%r41, [%rd18+56];
	st.global.u32 	[%rd11+56], %r41;
	ld.global.u32 	%r42, [%rd18+60];
	st.global.u32 	[%rd11+60], %r42;
	ld.global.u32 	%r43, [%rd18+64];
	st.global.u32 	[%rd11+64], %r43;
	ld.global.u32 	%r44, [%rd18+68];
	st.global.u32 	[%rd11+68], %r44;
	ld.global.u32 	%r45, [%rd18+72];
	st.global.u32 	[%rd11+72], %r45;
	ld.global.u32 	%r46, [%rd18+76];
	st.global.u32 	[%rd11+76], %r46;
	ld.global.u32 	%r47, [%rd18+80];
	st.global.u32 	[%rd11+80], %r47;
	ld.global.u32 	%r48, [%rd18+84];
	st.global.u32 	[%rd11+84], %r48;
	ld.global.u32 	%r49, [%rd18+88];
	st.global.u32 	[%rd11+88], %r49;
	ld.global.u32 	%r50, [%rd18+92];
	st.global.u32 	[%rd11+92], %r50;
	ld.global.u32 	%r51, [%rd18+96];
	st.global.u32 	[%rd11+96], %r51;
	ld.global.u32 	%r52, [%rd18+100];
	st.global.u32 	[%rd11+100], %r52;
	ld.global.u32 	%r53, [%rd18+104];
	st.global.u32 	[%rd11+104], %r53;
	ld.global.u32 	%r54, [%rd18+108];
	st.global.u32 	[%rd11+108], %r54;
	ld.global.u32 	%r55, [%rd18+112];
	st.global.u32 	[%rd11+112], %r55;
	ld.global.u32 	%r56, [%rd18+116];
	st.global.u32 	[%rd11+116], %r56;
	ld.global.u32 	%r57, [%rd18+120];
	st.global.u32 	[%rd11+120], %r57;
$L__BB1_7:
	ret;

}
	// .globl	_Z12which_stringlPi
.visible .entry _Z12which_stringlPi(
	.param .u64 _Z12which_stringlPi_param_0,
	.param .u64 .ptr .align 1 _Z12which_stringlPi_param_1
)
{
	.reg .b32 	%r<2>;
	.reg .b64 	%rd<11>;

	ld.param.u64 	%rd1, [_Z12which_stringlPi_param_0];
	ld.param.u64 	%rd2, [_Z12which_stringlPi_param_1];
	cvta.to.global.u64 	%rd3, %rd2;
	mov.u32 	%r1, %tid.x;
	shr.s64 	%rd4, %rd1, %r1;
	shr.u64 	%rd5, %rd1, 63;
	add.s64 	%rd6, %rd4, %rd5;
	and.b64  	%rd7, %rd6, 4294967294;
	sub.s64 	%rd8, %rd4, %rd7;
	mul.wide.u32 	%rd9, %r1, 4;
	add.s64 	%rd10, %rd3, %rd9;
	st.global.u32 	[%rd10], %rd8;
	ret;

}


// ===== COMPILED SASS (sm_100) =====

	.target	sm_100

	.elftype	@"ET_EXEC"


//--------------------- .note.nv.tkinfo           --------------------------
	.section	.note.nv.tkinfo,"",@"SHT_NOTE"
	.sectionflags	@"SHF_NOTE_NV_TKINFO"
	.tkinfo
        /*0018*/ 	.word	0x00000002
        /*0030*/ 	.string	""
        /*0030*/ 	.string	"ptxas"
        /*0030*/ 	.string	"Cuda compilation tools, release 13.0, V13.0.88"
        /*0030*/ 	.string	"Build cuda_13.0.r13.0/compiler.36424714_0"
        /*0030*/ 	.string	"-arch sm_100 -m 64 "



//--------------------- .note.nv.cuinfo           --------------------------
	.section	.note.nv.cuinfo,"",@"SHT_NOTE"
	.sectionflags	@"SHF_NOTE_NV_CUINFO"
        /*0018*/ 	.short	0x0002
        /*001a*/ 	.short	0x0064
        /*001c*/ 	.short	0x0082
	.zero		2


//--------------------- .nv.info                  --------------------------
	.section	.nv.info,"",@"SHT_CUDA_INFO"
	.align	4


	//----- nvinfo : EIATTR_REGCOUNT
	.align		4
        /*0000*/ 	.byte	0x04, 0x2f
        /*0002*/ 	.short	(.L_2 - .L_1)
	.align		4
.L_1:
        /*0004*/ 	.word	index@(_Z6hybridPfPlfPiS1_i)
        /*0008*/ 	.word	0x00000080


	//----- nvinfo : EIATTR_FRAME_SIZE
	.align		4
.L_2:
        /*000c*/ 	.byte	0x04, 0x11
        /*000e*/ 	.short	(.L_4 - .L_3)
	.align		4
.L_3:
        /*0010*/ 	.word	index@(_Z6hybridPfPlfPiS1_i)
        /*0014*/ 	.word	0x00000080


	//----- nvinfo : EIATTR_REGCOUNT
	.align		4
.L_4:
        /*0018*/ 	.byte	0x04, 0x2f
        /*001a*/ 	.short	(.L_6 - .L_5)
	.align		4
.L_5:
        /*001c*/ 	.word	index@(_Z16hybrid_reductionPfPlPii)
        /*0020*/ 	.word	0x00000018


	//----- nvinfo : EIATTR_FRAME_SIZE
	.align		4
.L_6:
        /*0024*/ 	.byte	0x04, 0x11
        /*0026*/ 	.short	(.L_8 - .L_7)
	.align		4
.L_7:
        /*0028*/ 	.word	index@(_Z16hybrid_reductionPfPlPii)
        /*002c*/ 	.word	0x00000000


	//----- nvinfo : EIATTR_REGCOUNT
	.align		4
.L_8:
        /*0030*/ 	.byte	0x04, 0x2f
        /*0032*/ 	.short	(.L_10 - .L_9)
	.align		4
.L_9:
        /*0034*/ 	.word	index@(_Z12which_stringlPi)
        /*0038*/ 	.word	0x0000000a


	//----- nvinfo : EIATTR_FRAME_SIZE
	.align		4
.L_10:
        /*003c*/ 	.byte	0x04, 0x11
        /*003e*/ 	.short	(.L_12 - .L_11)
	.align		4
.L_11:
        /*0040*/ 	.word	index@(_Z12which_stringlPi)
        /*0044*/ 	.word	0x00000000


	//----- nvinfo : EIATTR_MIN_STACK_SIZE
	.align		4
.L_12:
        /*0048*/ 	.byte	0x04, 0x12
        /*004a*/ 	.short	(.L_14 - .L_13)
	.align		4
.L_13:
        /*004c*/ 	.word	index@(_Z12which_stringlPi)
        /*0050*/ 	.word	0x00000000


	//----- nvinfo : EIATTR_MIN_STACK_SIZE
	.align		4
.L_14:
        /*0054*/ 	.byte	0x04, 0x12
        /*0056*/ 	.short	(.L_16 - .L_15)
	.align		4
.L_15:
        /*0058*/ 	.word	index@(_Z16hybrid_reductionPfPlPii)
        /*005c*/ 	.word	0x00000000


	//----- nvinfo : EIATTR_MIN_STACK_SIZE
	.align		4
.L_16:
        /*0060*/ 	.byte	0x04, 0x12
        /*0062*/ 	.short	(.L_18 - .L_17)
	.align		4
.L_17:
        /*0064*/ 	.word	index@(_Z6hybridPfPlfPiS1_i)
        /*0068*/ 	.word	0x00000080
.L_18:


//--------------------- .nv.compat                --------------------------
	.section	.nv.compat,"",@"SHT_CUDA_COMPAT_INFO"
	.align	4
        /*0000*/ 	.byte	0x02, 0x09, 0x00, 0x00, 0x02, 0x02, 0x01, 0x00, 0x02, 0x05, 0x05, 0x00, 0x03, 0x07, 0x01, 0x01
        /*0010*/ 	.byte	0x02, 0x03, 0x00, 0x00, 0x02, 0x06, 0x01, 0x00, 0x04, 0x0b, 0x08, 0x00, 0x09, 0x00, 0x00, 0x00
        /*0020*/ 	.byte	0x00, 0x00, 0x00, 0x00


//--------------------- .nv.info._Z12which_stringlPi --------------------------
	.section	.nv.info._Z12which_stringlPi,"",@"SHT_CUDA_INFO"
	.sectionflags	@""
	.align	4


	//----- nvinfo : EIATTR_CUDA_API_VERSION
	.align		4
        /*0000*/ 	.byte	0x04, 0x37
        /*0002*/ 	.short	(.L_20 - .L_19)
.L_19:
        /*0004*/ 	.word	0x00000082


	//----- nvinfo : EIATTR_KPARAM_INFO
	.align		4
.L_20:
        /*0008*/ 	.byte	0x04, 0x17
        /*000a*/ 	.short	(.L_22 - .L_21)
.L_21:
        /*000c*/ 	.word	0x00000000
        /*0010*/ 	.short	0x0001
        /*0012*/ 	.short	0x0008
        /*0014*/ 	.byte	0x00, 0xf5, 0x21, 0x00


	//----- nvinfo : EIATTR_KPARAM_INFO
	.align		4
.L_22:
        /*0018*/ 	.byte	0x04, 0x17
        /*001a*/ 	.short	(.L_24 - .L_23)
.L_23:
        /*001c*/ 	.word	0x00000000
        /*0020*/ 	.short	0x0000
        /*0022*/ 	.short	0x0000
        /*0024*/ 	.byte	0x00, 0xf0, 0x21, 0x00


	//----- nvinfo : EIATTR_SPARSE_MMA_MASK
	.align		4
.L_24:
        /*0028*/ 	.byte	0x03, 0x50
        /*002a*/ 	.short	0x0000


	//----- nvinfo : EIATTR_MAXREG_COUNT
	.align		4
        /*002c*/ 	.byte	0x03, 0x1b
        /*002e*/ 	.short	0x00ff


	//----- nvinfo : EIATTR_MERCURY_ISA_VERSION
	.align		4
        /*0030*/ 	.byte	0x03, 0x5f
        /*0032*/ 	.short	0x0101


	//----- nvinfo : EIATTR_VRC_CTA_INIT_COUNT
	.align		4
        /*0034*/ 	.byte	0x02, 0x4a
	.zero		1
	.zero		1


	//----- nvinfo : EIATTR_EXIT_INSTR_OFFSETS
	.align		4
        /*0038*/ 	.byte	0x04, 0x1c
        /*003a*/ 	.short	(.L_26 - .L_25)


	//   ....[0]....
.L_25:
        /*003c*/ 	.word	0x000000b0


	//----- nvinfo : EIATTR_CBANK_PARAM_SIZE
	.align		4
.L_26:
        /*0040*/ 	.byte	0x03, 0x19
        /*0042*/ 	.short	0x0010


	//----- nvinfo : EIATTR_PARAM_CBANK
	.align		4
        /*0044*/ 	.byte	0x04, 0x0a
        /*0046*/ 	.short	(.L_28 - .L_27)
	.align		4
.L_27:
        /*0048*/ 	.word	index@(.nv.constant0._Z12which_stringlPi)
        /*004c*/ 	.short	0x0380
        /*004e*/ 	.short	0x0010


	//----- nvinfo : EIATTR_SW_WAR
	.align		4
.L_28:
        /*0050*/ 	.byte	0x04, 0x36
        /*0052*/ 	.short	(.L_30 - .L_29)
.L_29:
        /*0054*/ 	.word	0x00000008
.L_30:


//--------------------- .nv.info._Z16hybrid_reductionPfPlPii --------------------------
	.section	.nv.info._Z16hybrid_reductionPfPlPii,"",@"SHT_CUDA_INFO"
	.sectionflags	@""
	.align	4


	//----- nvinfo : EIATTR_CUDA_API_VERSION
	.align		4
        /*0000*/ 	.byte	0x04, 0x37
        /*0002*/ 	.short	(.L_32 - .L_31)
.L_31:
        /*0004*/ 	.word	0x00000082


	//----- nvinfo : EIATTR_KPARAM_INFO
	.align		4
.L_32:
        /*0008*/ 	.byte	0x04, 0x17
        /*000a*/ 	.short	(.L_34 - .L_33)
.L_33:
        /*000c*/ 	.word	0x00000000
        /*0010*/ 	.short	0x0003
        /*0012*/ 	.short	0x0018
        /*0014*/ 	.byte	0x00, 0xf0, 0x11, 0x00


	//----- nvinfo : EIATTR_KPARAM_INFO
	.align		4
.L_34:
        /*0018*/ 	.byte	0x04, 0x17
        /*001a*/ 	.short	(.L_36 - .L_35)
.L_35:
        /*001c*/ 	.word	0x00000000
        /*0020*/ 	.short	0x0002
        /*0022*/ 	.short	0x0010
        /*0024*/ 	.byte	0x00, 0xf5, 0x21, 0x00


	//----- nvinfo : EIATTR_KPARAM_INFO
	.align		4
.L_36:
        /*0028*/ 	.byte	0x04, 0x17
        /*002a*/ 	.short	(.L_38 - .L_37)
.L_37:
        /*002c*/ 	.word	0x00000000
        /*0030*/ 	.short	0x0001
        /*0032*/ 	.short	0x0008
        /*0034*/ 	.byte	0x00, 0xf5, 0x21, 0x00


	//----- nvinfo : EIATTR_KPARAM_INFO
	.align		4
.L_38:
        /*0038*/ 	.byte	0x04, 0x17
        /*003a*/ 	.short	(.L_40 - .L_39)
.L_39:
        /*003c*/ 	.word	0x00000000
        /*0040*/ 	.short	0x0000
        /*0042*/ 	.short	0x0000
        /*0044*/ 	.byte	0x00, 0xf5, 0x21, 0x00


	//----- nvinfo : EIATTR_SPARSE_MMA_MASK
	.align		4
.L_40:
        /*0048*/ 	.byte	0x03, 0x50
        /*004a*/ 	.short	0x0000


	//----- nvinfo : EIATTR_MAXREG_COUNT
	.align		4
        /*004c*/ 	.byte	0x03, 0x1b
        /*004e*/ 	.short	0x00ff


	//----- nvinfo : EIATTR_NUM_BARRIERS
	.align		4
        /*0050*/ 	.byte	0x02, 0x4c
        /*0052*/ 	.byte	0x01
	.zero		1


	//----- nvinfo : EIATTR_MERCURY_ISA_VERSION
	.align		4
        /*0054*/ 	.byte	0x03, 0x5f
        /*0056*/ 	.short	0x0101


	//----- nvinfo : EIATTR_VRC_CTA_INIT_COUNT
	.align		4
        /*0058*/ 	.byte	0x02, 0x4a
	.zero		1
	.zero		1


	//----- nvinfo : EIATTR_EXIT_INSTR_OFFSETS
	.align		4
        /*005c*/ 	.byte	0x04, 0x1c
        /*005e*/ 	.short	(.L_42 - .L_41)


	//   ....[0]....
.L_41:
        /*0060*/ 	.word	0x000002c0


	//   ....[1]....
        /*0064*/ 	.word	0x00000950


	//----- nvinfo : EIATTR_CRS_STACK_SIZE
	.align		4
.L_42:
        /*0068*/ 	.byte	0x04, 0x1e
        /*006a*/ 	.short	(.L_44 - .L_43)
.L_43:
        /*006c*/ 	.word	0x00000000


	//----- nvinfo : EIATTR_CBANK_PARAM_SIZE
	.align		4
.L_44:
        /*0070*/ 	.byte	0x03, 0x19
        /*0072*/ 	.short	0x001c


	//----- nvinfo : EIATTR_PARAM_CBANK
	.align		4
        /*0074*/ 	.byte	0x04, 0x0a
        /*0076*/ 	.short	(.L_46 - .L_45)
	.align		4
.L_45:
        /*0078*/ 	.word	index@(.nv.constant0._Z16hybrid_reductionPfPlPii)
        /*007c*/ 	.short	0x0380
        /*007e*/ 	.short	0x001c


	//----- nvinfo : EIATTR_SW_WAR
	.align		4
.L_46:
        /*0080*/ 	.byte	0x04, 0x36
        /*0082*/ 	.short	(.L_48 - .L_47)
.L_47:
        /*0084*/ 	.word	0x00000008
.L_48:


//--------------------- .nv.info._Z6hybridPfPlfPiS1_i --------------------------
	.section	.nv.info._Z6hybridPfPlfPiS1_i,"",@"SHT_CUDA_INFO"
	.sectionflags	@""
	.align	4


	//----- nvinfo : EIATTR_CUDA_API_VERSION
	.align		4
        /*0000*/ 	.byte	0x04, 0x37
        /*0002*/ 	.short	(.L_50 - .L_49)
.L_49:
        /*0004*/ 	.word	0x00000082


	//----- nvinfo : EIATTR_KPARAM_INFO
	.align		4
.L_50:
        /*0008*/ 	.byte	0x04, 0x17
        /*000a*/ 	.short	(.L_52 - .L_51)
.L_51:
        /*000c*/ 	.word	0x00000000
        /*0010*/ 	.short	0x0005
        /*0012*/ 	.short	0x0028
        /*0014*/ 	.byte	0x00, 0xf0, 0x11, 0x00


	//----- nvinfo : EIATTR_KPARAM_INFO
	.align		4
.L_52:
        /*0018*/ 	.byte	0x04, 0x17
        /*001a*/ 	.short	(.L_54 - .L_53)
.L_53:
        /*001c*/ 	.word	0x00000000
        /*0020*/ 	.short	0x0004
        /*0022*/ 	.short	0x0020
        /*0024*/ 	.byte	0x00, 0xf5, 0x21, 0x00


	//----- nvinfo : EIATTR_KPARAM_INFO
	.align		4
.L_54:
        /*0028*/ 	.byte	0x04, 0x17
        /*002a*/ 	.short	(.L_56 - .L_55)
.L_55:
        /*002c*/ 	.word	0x00000000
        /*0030*/ 	.short	0x0003
        /*0032*/ 	.short	0x0018
        /*0034*/ 	.byte	0x00, 0xf5, 0x21, 0x00


	//----- nvinfo : EIATTR_KPARAM_INFO
	.align		4
.L_56:
        /*0038*/ 	.byte	0x04, 0x17
        /*003a*/ 	.short	(.L_58 - .L_57)
.L_57:
        /*003c*/ 	.word	0x00000000
        /*0040*/ 	.short	0x0002
        /*0042*/ 	.short	0x0010
        /*0044*/ 	.byte	0x00, 0xf0, 0x11, 0x00


	//----- nvinfo : EIATTR_KPARAM_INFO
	.align		4
.L_58:
        /*0048*/ 	.byte	0x04, 0x17
        /*004a*/ 	.short	(.L_60 - .L_59)
.L_59:
        /*004c*/ 	.word	0x00000000
        /*0050*/ 	.short	0x0001
        /*0052*/ 	.short	0x0008
        /*0054*/ 	.byte	0x00, 0xf5, 0x21, 0x00


	//----- nvinfo : EIATTR_KPARAM_INFO
	.align		4
.L_60:
        /*0058*/ 	.byte	0x04, 0x17
        /*005a*/ 	.short	(.L_62 - .L_61)
.L_61:
        /*005c*/ 	.word	0x00000000
        /*0060*/ 	.short	0x0000
        /*0062*/ 	.short	0x0000
        /*0064*/ 	.byte	0x00, 0xf5, 0x21, 0x00


	//----- nvinfo : EIATTR_SPARSE_MMA_MASK
	.align		4
.L_62:
        /*0068*/ 	.byte	0x03, 0x50
        /*006a*/ 	.short	0x0000


	//----- nvinfo : EIATTR_MAXREG_COUNT
	.align		4
        /*006c*/ 	.byte	0x03, 0x1b
        /*006e*/ 	.short	0x00ff


	//----- nvinfo : EIATTR_NUM_BARRIERS
	.align		4
        /*0070*/ 	.byte	0x02, 0x4c
        /*0072*/ 	.byte	0x01
	.zero		1


	//----- nvinfo : EIATTR_MERCURY_ISA_VERSION
	.align		4
        /*0074*/ 	.byte	0x03, 0x5f
        /*0076*/ 	.short	0x0101


	//----- nvinfo : EIATTR_VRC_CTA_INIT_COUNT
	.align		4
        /*0078*/ 	.byte	0x02, 0x4a
	.zero		1
	.zero		1


	//----- nvinfo : EIATTR_EXIT_INSTR_OFFSETS
	.align		4
        /*007c*/ 	.byte	0x04, 0x1c
        /*007e*/ 	.short	(.L_64 - .L_63)


	//   ....[0]....
.L_63:
        /*0080*/ 	.word	0x00003810


	//----- nvinfo : EIATTR_CRS_STACK_SIZE
	.align		4
.L_64:
        /*0084*/ 	.byte	0x04, 0x1e
        /*0086*/ 	.short	(.L_66 - .L_65)
.L_65:
        /*0088*/ 	.word	0x00000000


	//----- nvinfo : EIATTR_CBANK_PARAM_SIZE
	.align		4
.L_66:
        /*008c*/ 	.byte	0x03, 0x19
        /*008e*/ 	.short	0x002c


	//----- nvinfo : EIATTR_PARAM_CBANK
	.align		4
        /*0090*/ 	.byte	0x04, 0x0a
        /*0092*/ 	.short	(.L_68 - .L_67)
	.align		4
.L_67:
        /*0094*/ 	.word	index@(.nv.constant0._Z6hybridPfPlfPiS1_i)
        /*0098*/ 	.short	0x0380
        /*009a*/ 	.short	0x002c


	//----- nvinfo : EIATTR_SW_WAR
	.align		4
.L_68:
        /*009c*/ 	.byte	0x04, 0x36
        /*009e*/ 	.short	(.L_70 - .L_69)
.L_69:
        /*00a0*/ 	.word	0x00000008
.L_70:


//--------------------- .nv.callgraph             --------------------------
	.section	.nv.callgraph,"",@"SHT_CUDA_CALLGRAPH"
	.align	4
	.sectionentsize	8
	.align		4
        /*0000*/ 	.word	0x00000000
	.align		4
        /*0004*/ 	.word	0xffffffff
	.align		4
        /*0008*/ 	.word	0x00000000
	.align		4
        /*000c*/ 	.word	0xfffffffe
	.align		4
        /*0010*/ 	.word	0x00000000
	.align		4
        /*0014*/ 	.word	0xfffffffd
	.align		4
        /*0018*/ 	.word	0x00000000
	.align		4
        /*001c*/ 	.word	0xfffffffc


//--------------------- .nv.constant3             --------------------------
	.section	.nv.constant3,"a",@progbits
	.align	4
.nv.constant3:
	.type		coefs,@object
	.size		coefs,(.L_0 - coefs)
coefs:
	.zero		252
.L_0:


//--------------------- .text._Z12which_stringlPi --------------------------
	.section	.text._Z12which_stringlPi,"ax",@progbits
	.align	128
        .global         _Z12which_stringlPi
        .type           _Z12which_stringlPi,@function
        .size           _Z12which_stringlPi,(.L_x_28 - _Z12which_stringlPi)
        .other          _Z12which_stringlPi,@"STO_CUDA_ENTRY STV_DEFAULT"
_Z12which_stringlPi:
.text._Z12which_stringlPi:
[----:B------:R-:W-:Y:S01]  /*0000*/  LDC R1, c[0x0][0x37c] ;  /* 0x0000df00ff017b82 */ /* 0x000fe20000000800 */
[----:B------:R-:W0:Y:S07]  /*0010*/  S2R R5, SR_TID.X ;  /* 0x0000000000057919 */ /* 0x000e2e0000002100 */
[----:B------:R-:W0:Y:S01]  /*0020*/  LDC.64 R6, c[0x0][0x380] ;  /* 0x0000e000ff067b82 */ /* 0x000e220000000a00 */
[----:B------:R-:W1:Y:S07]  /*0030*/  LDCU.64 UR4, c[0x0][0x358] ;  /* 0x00006b00ff0477ac */ /* 0x000e6e0008000a00 */
[----:B------:R-:W2:Y:S01]  /*0040*/  LDC.64 R2, c[0x0][0x388] ;  /* 0x0000e200ff027b82 */ /* 0x000ea20000000a00 */
[----:B0-----:R-:W-:Y:S01]  /*0050*/  SHF.R.S64 R4, R6, R5, R7 ;  /* 0x0000000506047219 */ /* 0x001fe20000001007 */
[----:B--2---:R-:W-:-:S03]  /*0060*/  IMAD.WIDE.U32 R2, R5, 0x4, R2 ;  /* 0x0000000405027825 */ /* 0x004fc600078e0002 */
[----:B------:R-:W-:-:S04]  /*0070*/  LEA.HI R0, R7, R4, RZ, 0x1 ;  /* 0x0000000407007211 */ /* 0x000fc800078f08ff */
[----:B------:R-:W-:-:S05]  /*0080*/  LOP3.LUT R0, R0, 0xfffffffe, RZ, 0xc0, !PT ;  /* 0xfffffffe00007812 */ /* 0x000fca00078ec0ff */
[----:B------:R-:W-:-:S05]  /*0090*/  IMAD.IADD R5, R4, 0x1, -R0 ;  /* 0x0000000104057824 */ /* 0x000fca00078e0a00 */
[----:B-1----:R-:W-:Y:S01]  /*00a0*/  STG.E desc[UR4][R2.64], R5 ;  /* 0x0000000502007986 */ /* 0x002fe2000c101904 */
[----:B------:R-:W-:Y:S05]  /*00b0*/  EXIT ;  /* 0x000000000000794d */ /* 0x000fea0003800000 */
.L_x_0:
[----:B------:R-:W-:-:S00]  /*00c0*/  BRA `(.L_x_0) ;  /* 0xfffffffc00fc7947 */ /* 0x000fc0000383ffff */
[----:B------:R-:W-:-:S00]  /*00d0*/  NOP ;  /* 0x0000000000007918 */ /* 0x000fc00000000000 */
        /* <DEDUP_REMOVED lines=10> */
.L_x_28:


//--------------------- .text._Z16hybrid_reductionPfPlPii --------------------------
	.section	.text._Z16hybrid_reductionPfPlPii,"ax",@progbits
	.align	128
        .global         _Z16hybrid_reductionPfPlPii
        .type           _Z16hybrid_reductionPfPlPii,@function
        .size           _Z16hybrid_reductionPfPlPii,(.L_x_29 - _Z16hybrid_reductionPfPlPii)
        .other          _Z16hybrid_reductionPfPlPii,@"STO_CUDA_ENTRY STV_DEFAULT"
_Z16hybrid_reductionPfPlPii:
.text._Z16hybrid_reductionPfPlPii:
[----:B------:R-:W-:Y:S01]  /*0000*/  LDC R1, c[0x0][0x37c] ;  /* 0x0000df00ff017b82 */ /* 0x000fe20000000800 */
[----:B------:R-:W0:Y:S07]  /*0010*/  S2R R0, SR_CTAID.X ;  /* 0x0000000000007919 */ /* 0x000e2e0000002500 */
[----:B------:R-:W1:Y:S01]  /*0020*/  LDC.64 R2, c[0x0][0x380] ;  /* 0x0000e000ff027b82 */ /* 0x000e620000000a00 */
[----:B------:R-:W0:Y:S01]  /*0030*/  LDCU UR8, c[0x0][0x360] ;  /* 0x00006c00ff0877ac */ /* 0x000e220008000800 */
[----:B------:R-:W0:Y:S01]  /*0040*/  S2R R11, SR_TID.X ;  /* 0x00000000000b7919 */ /* 0x000e220000002100 */
[----:B------:R-:W2:Y:S05]  /*0050*/  LDCU.64 UR6, c[0x0][0x358] ;  /* 0x00006b00ff0677ac */ /* 0x000eaa0008000a00 */
[----:B------:R-:W3:Y:S08]  /*0060*/  LDC.64 R4, c[0x0][0x388] ;  /* 0x0000e200ff047b82 */ /* 0x000ef00000000a00 */
[----:B------:R-:W4:Y:S08]  /*0070*/  S2UR UR5, SR_CgaCtaId ;  /* 0x00000000000579c3 */ /* 0x000f300000008800 */
[----:B------:R-:W5:Y:S01]  /*0080*/  LDC R8, c[0x0][0x398] ;  /* 0x0000e600ff087b82 */ /* 0x000f620000000800 */
[----:B0-----:R-:W-:-:S04]  /*0090*/  IMAD R7, R0, UR8, R11 ;  /* 0x0000000800077c24 */ /* 0x001fc8000f8e020b */
[----:B-1----:R-:W-:-:S06]  /*00a0*/  IMAD.WIDE R2, R7, 0x4, R2 ;  /* 0x0000000407027825 */ /* 0x002fcc00078e0202 */
[----:B--2---:R-:W2:Y:S01]  /*00b0*/  LDG.E R2, desc[UR6][R2.64] ;  /* 0x0000000602027981 */ /* 0x004ea2000c1e1900 */
[----:B---3--:R-:W-:-:S06]  /*00c0*/  IMAD.WIDE R4, R7, 0x8, R4 ;  /* 0x0000000807047825 */ /* 0x008fcc00078e0204 */
[----:B------:R-:W3:Y:S01]  /*00d0*/  LDG.E R4, desc[UR6][R4.64] ;  /* 0x0000000604047981 */ /* 0x000ee2000c1e1900 */
[----:B------:R-:W-:Y:S01]  /*00e0*/  UMOV UR4, 0x400 ;  /* 0x0000040000047882 */ /* 0x000fe20000000000 */
[----:B------:R-:W-:Y:S02]  /*00f0*/  UISETP.GE.U32.AND UP0, UPT, UR8, 0x2, UPT ;  /* 0x000000020800788c */ /* 0x000fe4000bf06070 */
[----:B----4-:R-:W-:-:S06]  /*0100*/  ULEA UR4, UR5, UR4, 0x18 ;  /* 0x0000000405047291 */ /* 0x010fcc000f8ec0ff */
[----:B------:R-:W-:-:S05]  /*0110*/  LEA R7, R11, UR4, 0x2 ;  /* 0x000000040b077c11 */ /* 0x000fca000f8e10ff */
[----:B-----5:R-:W-:Y:S01]  /*0120*/  IMAD R9, R8, 0x4, R7 ;  /* 0x0000000408097824 */ /* 0x020fe200078e0207 */
[----:B--2---:R-:W0:Y:S02]  /*0130*/  F2I.TRUNC.NTZ R6, R2 ;  /* 0x0000000200067305 */ /* 0x004e24000020f100 */
[----:B0-----:R0:W-:Y:S04]  /*0140*/  STS [R7], R6 ;  /* 0x0000000607007388 */ /* 0x0011e80000000800 */
[----:B---3--:R0:W-:Y:S01]  /*0150*/  STS [R9], R4 ;  /* 0x0000000409007388 */ /* 0x0081e20000000800 */
[----:B------:R-:W-:Y:S06]  /*0160*/  BAR.SYNC.DEFER_BLOCKING 0x0 ;  /* 0x0000000000007b1d */ /* 0x000fec0000010000 */
[----:B------:R-:W-:Y:S05]  /*0170*/  BRA.U !UP0, `(.L_x_1) ;  /* 0x00000001084c7547 */ /* 0x000fea000b800000 */
[----:B------:R-:W-:-:S07]  /*0180*/  IMAD.U32 R2, RZ, RZ, UR8 ;  /* 0x00000008ff027e24 */ /* 0x000fce000f8e00ff */
.L_x_4:
[----:B------:R-:W-:Y:S01]  /*0190*/  MOV R5, R2 ;  /* 0x0000000200057202 */ /* 0x000fe20000000f00 */
[----:B------:R-:W-:Y:S01]  /*01a0*/  BSSY.RECONVERGENT B0, `(.L_x_2) ;  /* 0x000000d000007945 */ /* 0x000fe20003800200 */
[----:B------:R-:W-:-:S04]  /*01b0*/  SHF.R.U32.HI R2, RZ, 0x1, R2 ;  /* 0x00000001ff027819 */ /* 0x000fc80000011602 */
[----:B------:R-:W-:-:S13]  /*01c0*/  ISETP.GE.U32.AND P0, PT, R11, R2, PT ;  /* 0x000000020b00720c */ /* 0x000fda0003f06070 */
[----:B-1----:R-:W-:Y:S05]  /*01d0*/  @P0 BRA `(.L_x_3) ;  /* 0x0000000000240947 */ /* 0x002fea0003800000 */
[----:B0-----:R-:W-:Y:S01]  /*01e0*/  IMAD R6, R2, 0x4, R7 ;  /* 0x0000000402067824 */ /* 0x001fe200078e0207 */
[----:B------:R-:W-:Y:S04]  /*01f0*/  LDS R3, [R7] ;  /* 0x0000000007037984 */ /* 0x000fe80000000800 */
[----:B------:R-:W0:Y:S02]  /*0200*/  LDS R8, [R6] ;  /* 0x0000000006087984 */ /* 0x000e240000000800 */
[----:B0-----:R-:W-:-:S13]  /*0210*/  ISETP.GE.AND P0, PT, R3, R8, PT ;  /* 0x000000080300720c */ /* 0x001fda0003f06270 */
[----:B------:R-:W0:Y:S01]  /*0220*/  @!P0 LDC R3, c[0x0][0x398] ;  /* 0x0000e600ff038b82 */ /* 0x000e220000000800 */
[----:B------:R-:W-:Y:S01]  /*0230*/  @!P0 STS [R7], R8 ;  /* 0x0000000807008388 */ /* 0x000fe20000000800 */
[----:B0-----:R-:W-:-:S05]  /*0240*/  @!P0 IMAD R3, R3, 0x4, R6 ;  /* 0x0000000403038824 */ /* 0x001fca00078e0206 */
[----:B------:R-:W0:Y:S04]  /*0250*/  @!P0 LDS R4, [R3] ;  /* 0x0000000003048984 */ /* 0x000e280000000800 */
[----:B0-----:R1:W-:Y:S02]  /*0260*/  @!P0 STS [R9], R4 ;  /* 0x0000000409008388 */ /* 0x0013e40000000800 */
.L_x_3:
[----:B------:R-:W-:Y:S05]  /*0270*/  BSYNC.RECONVERGENT B0 ;  /* 0x0000000000007941 */ /* 0x000fea0003800200 */
.L_x_2:
[----:B------:R-:W-:Y:S01]  /*0280*/  BAR.SYNC.DEFER_BLOCKING 0x0 ;  /* 0x0000000000007b1d */ /* 0x000fe20000010000 */
[----:B------:R-:W-:-:S13]  /*0290*/  ISETP.GT.U32.AND P0, PT, R5, 0x3, PT ;  /* 0x000000030500780c */ /* 0x000fda0003f04070 */
[----:B------:R-:W-:Y:S05]  /*02a0*/  @P0 BRA `(.L_x_4) ;  /* 0xfffffffc00b80947 */ /* 0x000fea000383ffff */
.L_x_1:
[----:B------:R-:W-:-:S13]  /*02b0*/  ISETP.NE.AND P0, PT, R11, RZ, PT ;  /* 0x000000ff0b00720c */ /* 0x000fda0003f05270 */
[----:B------:R-:W-:Y:S05]  /*02c0*/  @P0 EXIT ;  /* 0x000000000000094d */ /* 0x000fea0003800000 */
[----:B------:R-:W2:Y:S01]  /*02d0*/  LDC R3, c[0x0][0x398] ;  /* 0x0000e600ff037b82 */ /* 0x000ea20000000800 */
[----:B------:R-:W-:-:S07]  /*02e0*/  UMOV UR4, 0x400 ;  /* 0x0000040000047882 */ /* 0x000fce0000000000 */
[----:B------:R-:W3:Y:S08]  /*02f0*/  S2UR UR5, SR_CgaCtaId ;  /* 0x00000000000579c3 */ /* 0x000ef00000008800 */
[----:B------:R-:W4:Y:S01]  /*0300*/  LDC.64 R10, c[0x0][0x388] ;  /* 0x0000e200ff0a7b82 */ /* 0x000f220000000a00 */
[----:B--2---:R-:W-:-:S04]  /*0310*/  IABS R8, R3 ;  /* 0x0000000300087213 */ /* 0x004fc80000000000 */
[----:B0-----:R-:W0:Y:S01]  /*0320*/  I2F.RP R6, R8 ;  /* 0x0000000800067306 */ /* 0x001e220000209400 */
[----:B---3--:R-:W-:-:S06]  /*0330*/  ULEA UR4, UR5, UR4, 0x18 ;  /* 0x0000000405047291 */ /* 0x008fcc000f8ec0ff */
[----:B------:R-:W-:Y:S01]  /*0340*/  LEA R2, R3, UR4, 0x2 ;  /* 0x0000000403027c11 */ /* 0x000fe2000f8e10ff */
[----:B----4-:R-:W-:Y:S01]  /*0350*/  IMAD.WIDE.U32 R10, R0, 0x8, R10 ;  /* 0x00000008000a7825 */ /* 0x010fe200078e000a */
[----:B0-----:R-:W1:Y:S04]  /*0360*/  MUFU.RCP R6, R6 ;  /* 0x0000000600067308 */ /* 0x001e680000001000 */
[----:B------:R-:W0:Y:S01]  /*0370*/  LDS R2, [R2] ;  /* 0x0000000002027984 */ /* 0x000e220000000800 */
[----:B-1----:R-:W-:-:S04]  /*0380*/  IADD3 R4, PT, PT, R6, 0xffffffe, RZ ;  /* 0x0ffffffe06047810 */ /* 0x002fc80007ffe0ff */
[----:B------:R1:W2:Y:S02]  /*0390*/  F2I.FTZ.U32.TRUNC.NTZ R5, R4 ;  /* 0x0000000400057305 */ /* 0x0002a4000021f000 */
[----:B-1----:R-:W-:Y:S02]  /*03a0*/  IMAD.MOV.U32 R4, RZ, RZ, RZ ;  /* 0x000000ffff047224 */ /* 0x002fe400078e00ff */
[----:B--2---:R-:W-:-:S04]  /*03b0*/  IMAD.MOV R7, RZ, RZ, -R5 ;  /* 0x000000ffff077224 */ /* 0x004fc800078e0a05 */
[----:B------:R-:W-:Y:S01]  /*03c0*/  IMAD R7, R7, R8, RZ ;  /* 0x0000000807077224 */ /* 0x000fe200078e02ff */
[----:B0-----:R-:W-:-:S03]  /*03d0*/  IABS R6, R2 ;  /* 0x0000000200067213 */ /* 0x001fc60000000000 */
[----:B------:R-:W-:Y:S01]  /*03e0*/  IMAD.HI.U32 R5, R5, R7, R4 ;  /* 0x0000000705057227 */ /* 0x000fe200078e0004 */
[----:B------:R-:W-:-:S04]  /*03f0*/  LOP3.LUT R4, R2, R3, RZ, 0x3c, !PT ;  /* 0x0000000302047212 */ /* 0x000fc800078e3cff */
[----:B------:R-:W-:Y:S01]  /*0400*/  ISETP.GE.AND P1, PT, R4, RZ, PT ;  /* 0x000000ff0400720c */ /* 0x000fe20003f26270 */
[----:B------:R-:W-:-:S05]  /*0410*/  IMAD.HI.U32 R7, R5, R6, RZ ;  /* 0x0000000605077227 */ /* 0x000fca00078e00ff */
[----:B------:R-:W-:-:S05]  /*0420*/  IADD3 R5, PT, PT, -R7, RZ, RZ ;  /* 0x000000ff07057210 */ /* 0x000fca0007ffe1ff */
[C---:B------:R-:W-:Y:S02]  /*0430*/  IMAD R5, R8.reuse, R5, R6 ;  /* 0x0000000508057224 */ /* 0x040fe400078e0206 */
[----:B------:R-:W0:Y:S03]  /*0440*/  LDS R6, [UR4] ;  /* 0x00000004ff067984 */ /* 0x000e260008000800 */
[----:B------:R-:W-:-:S13]  /*0450*/  ISETP.GT.U32.AND P2, PT, R8, R5, PT ;  /* 0x000000050800720c */ /* 0x000fda0003f44070 */
[----:B------:R-:W-:Y:S01]  /*0460*/  @!P2 IMAD.IADD R5, R5, 0x1, -R8 ;  /* 0x000000010505a824 */ /* 0x000fe200078e0a08 */
[----:B------:R-:W-:Y:S02]  /*0470*/  @!P2 IADD3 R7, PT, PT, R7, 0x1, RZ ;  /* 0x000000010707a810 */ /* 0x000fe40007ffe0ff */
[----:B------:R-:W-:Y:S02]  /*0480*/  ISETP.NE.AND P2, PT, R3, RZ, PT ;  /* 0x000000ff0300720c */ /* 0x000fe40003f45270 */
[----:B------:R-:W-:Y:S02]  /*0490*/  ISETP.GE.U32.AND P0, PT, R5, R8, PT ;  /* 0x000000080500720c */ /* 0x000fe40003f06070 */
[----:B------:R-:W1:Y:S08]  /*04a0*/  LDC.64 R8, c[0x0][0x380] ;  /* 0x0000e000ff087b82 */ /* 0x000e700000000a00 */
[----:B------:R-:W2:Y:S03]  /*04b0*/  LDC.64 R4, c[0x0][0x390] ;  /* 0x0000e400ff047b82 */ /* 0x000ea60000000a00 */
[----:B------:R-:W-:-:S05]  /*04c0*/  @P0 VIADD R7, R7, 0x1 ;  /* 0x0000000107070836 */ /* 0x000fca0000000000 */
[----:B------:R-:W-:Y:S02]  /*04d0*/  @!P1 IADD3 R7, PT, PT, -R7, RZ, RZ ;  /* 0x000000ff07079210 */ /* 0x000fe40007ffe1ff */
[----:B------:R-:W-:Y:S02]  /*04e0*/  @!P2 LOP3.LUT R7, RZ, R3, RZ, 0x33, !PT ;  /* 0x00000003ff07a212 */ /* 0x000fe400078e33ff */
[----:B0-----:R-:W-:Y:S02]  /*04f0*/  I2FP.F32.S32 R13, R6 ;  /* 0x00000006000d7245 */ /* 0x001fe40000201400 */
[----:B------:R-:W-:Y:S01]  /*0500*/  SHF.R.S32.HI R3, RZ, 0x1f, R2 ;  /* 0x0000001fff037819 */ /* 0x000fe20000011402 */
[----:B------:R-:W-:Y:S02]  /*0510*/  IMAD R7, R7, 0x1f, RZ ;  /* 0x0000001f07077824 */ /* 0x000fe400078e02ff */
[----:B-1----:R-:W-:-:S05]  /*0520*/  IMAD.WIDE.U32 R8, R0, 0x4, R8 ;  /* 0x0000000400087825 */ /* 0x002fca00078e0008 */
[----:B------:R0:W-:Y:S01]  /*0530*/  STG.E desc[UR6][R8.64], R13 ;  /* 0x0000000d08007986 */ /* 0x0001e2000c101906 */
[----:B--2---:R-:W-:-:S03]  /*0540*/  IMAD.WIDE R4, R7, 0x4, R4 ;  /* 0x0000000407047825 */ /* 0x004fc600078e0204 */
[----:B------:R1:W-:Y:S04]  /*0550*/  STG.E.64 desc[UR6][R10.64], R2 ;  /* 0x000000020a007986 */ /* 0x0003e8000c101b06 */
[----:B------:R-:W2:Y:S01]  /*0560*/  LDG.E R15, desc[UR6][R4.64] ;  /* 0x00000006040f7981 */ /* 0x000ea2000c1e1900 */
[----:B------:R-:W2:Y:S03]  /*0570*/  LDC.64 R6, c[0x0][0x390] ;  /* 0x0000e400ff067b82 */ /* 0x000ea60000000a00 */
[----:B--2---:R2:W-:Y:S04]  /*0580*/  STG.E desc[UR6][R6.64], R15 ;  /* 0x0000000f06007986 */ /* 0x0045e8000c101906 */
[----:B------:R-:W3:Y:S04]  /*0590*/  LDG.E R17, desc[UR6][R4.64+0x4] ;  /* 0x0000040604117981 */ /* 0x000ee8000c1e1900 */
[----:B---3--:R3:W-:Y:S04]  /*05a0*/  STG.E desc[UR6][R6.64+0x4], R17 ;  /* 0x0000041106007986 */ /* 0x0087e8000c101906 */
[----:B------:R-:W4:Y:S04]  /*05b0*/  LDG.E R19, desc[UR6][R4.64+0x8] ;  /* 0x0000080604137981 */ /* 0x000f28000c1e1900 */
[----:B----4-:R-:W-:Y:S04]  /*05c0*/  STG.E desc[UR6][R6.64+0x8], R19 ;  /* 0x0000081306007986 */ /* 0x010fe8000c101906 */
[----:B------:R-:W4:Y:S04]  /*05d0*/  LDG.E R21, desc[UR6][R4.64+0xc] ;  /* 0x00000c0604157981 */ /* 0x000f28000c1e1900 */
[----:B----4-:R-:W-:Y:S04]  /*05e0*/  STG.E desc[UR6][R6.64+0xc], R21 ;  /* 0x00000c1506007986 */ /* 0x010fe8000c101906 */
[----:B0-----:R-:W4:Y:S04]  /*05f0*/  LDG.E R9, desc[UR6][R4.64+0x10] ;  /* 0x0000100604097981 */ /* 0x001f28000c1e1900 */
[----:B----4-:R0:W-:Y:S04]  /*0600*/  STG.E desc[UR6][R6.64+0x10], R9 ;  /* 0x0000100906007986 */ /* 0x0101e8000c101906 */
[----:B-1----:R-:W4:Y:S04]  /*0610*/  LDG.E R3, desc[UR6][R4.64+0x14] ;  /* 0x0000140604037981 */ /* 0x002f28000c1e1900 */
[----:B----4-:R1:W-:Y:S04]  /*0620*/  STG.E desc[UR6][R6.64+0x14], R3 ;  /* 0x0000140306007986 */ /* 0x0103e8000c101906 */
[----:B------:R-:W4:Y:S04]  /*0630*/  LDG.E R11, desc[UR6][R4.64+0x18] ;  /* 0x00001806040b7981 */ /* 0x000f28000c1e1900 */
[----:B----4-:R4:W-:Y:S04]  /*0640*/  STG.E desc[UR6][R6.64+0x18], R11 ;  /* 0x0000180b06007986 */ /* 0x0109e8000c101906 */
[----:B------:R-:W5:Y:S04]  /*0650*/  LDG.E R13, desc[UR6][R4.64+0x1c] ;  /* 0x00001c06040d7981 */ /* 0x000f68000c1e1900 */
[----:B-----5:R5:W-:Y:S04]  /*0660*/  STG.E desc[UR6][R6.64+0x1c], R13 ;  /* 0x00001c0d06007986 */ /* 0x020be8000c101906 */
[----:B--2---:R-:W2:Y:S04]  /*0670*/  LDG.E R15, desc[UR6][R4.64+0x20] ;  /* 0x00002006040f7981 */ /* 0x004ea8000c1e1900 */
[----:B--2---:R2:W-:Y:S04]  /*0680*/  STG.E desc[UR6][R6.64+0x20], R15 ;  /* 0x0000200f06007986 */ /* 0x0045e8000c101906 */
[----:B---3--:R-:W3:Y:S04]  /*0690*/  LDG.E R17, desc[UR6][R4.64+0x24] ;  /* 0x0000240604117981 */ /* 0x008ee8000c1e1900 */
[----:B---3--:R3:W-:Y:S04]  /*06a0*/  STG.E desc[UR6][R6.64+0x24], R17 ;  /* 0x0000241106007986 */ /* 0x0087e8000c101906 */
[----:B0-----:R-:W4:Y:S04]  /*06b0*/  LDG.E R9, desc[UR6][R4.64+0x28] ;  /* 0x0000280604097981 */ /* 0x001f28000c1e1900 */
[----:B----4-:R0:W-:Y:S04]  /*06c0*/  STG.E desc[UR6][R6.64+0x28], R9 ;  /* 0x0000280906007986 */ /* 0x0101e8000c101906 */
[----:B-1----:R-:W4:Y:S04]  /*06d0*/  LDG.E R3, desc[UR6][R4.64+0x2c] ;  /* 0x00002c0604037981 */ /* 0x002f28000c1e1900 */
[----:B----4-:R1:W-:Y:S04]  /*06e0*/  STG.E desc[UR6][R6.64+0x2c], R3 ;  /* 0x00002c0306007986 */ /* 0x0103e8000c101906 */
[----:B------:R-:W4:Y:S04]  /*06f0*/  LDG.E R11, desc[UR6][R4.64+0x30] ;  /* 0x00003006040b7981 */ /* 0x000f28000c1e1900 */
[----:B----4-:R4:W-:Y:S04]  /*0700*/  STG.E desc[UR6][R6.64+0x30], R11 ;  /* 0x0000300b06007986 */ /* 0x0109e8000c101906 */
[----:B-----5:R-:W5:Y:S04]  /*0710*/  LDG.E R13, desc[UR6][R4.64+0x34] ;  /* 0x00003406040d7981 */ /* 0x020f68000c1e1900 */
        /* <DEDUP_REMOVED lines=24> */
[----:B-----5:R-:W-:Y:S04]  /*08a0*/  STG.E desc[UR6][R6.64+0x64], R13 ;  /* 0x0000640d06007986 */ /* 0x020fe8000c101906 */
[----:B--2---:R-:W2:Y:S04]  /*08b0*/  LDG.E R15, desc[UR6][R4.64+0x68] ;  /* 0x00006806040f7981 */ /* 0x004ea8000c1e1900 */
[----:B--2---:R-:W-:Y:S04]  /*08c0*/  STG.E desc[UR6][R6.64+0x68], R15 ;  /* 0x0000680f06007986 */ /* 0x004fe8000c101906 */
[----:B---3--:R-:W2:Y:S04]  /*08d0*/  LDG.E R17, desc[UR6][R4.64+0x6c] ;  /* 0x00006c0604117981 */ /* 0x008ea8000c1e1900 */
[----:B--2---:R-:W-:Y:S04]  /*08e0*/  STG.E desc[UR6][R6.64+0x6c], R17 ;  /* 0x00006c1106007986 */ /* 0x004fe8000c101906 */
[----:B0-----:R-:W2:Y:S04]  /*08f0*/  LDG.E R9, desc[UR6][R4.64+0x70] ;  /* 0x0000700604097981 */ /* 0x001ea8000c1e1900 */
[----:B--2---:R-:W-:Y:S04]  /*0900*/  STG.E desc[UR6][R6.64+0x70], R9 ;  /* 0x0000700906007986 */ /* 0x004fe8000c101906 */
[----:B-1----:R-:W2:Y:S04]  /*0910*/  LDG.E R3, desc[UR6][R4.64+0x74] ;  /* 0x0000740604037981 */ /* 0x002ea8000c1e1900 */
[----:B--2---:R-:W-:Y:S04]  /*0920*/  STG.E desc[UR6][R6.64+0x74], R3 ;  /* 0x0000740306007986 */ /* 0x004fe8000c101906 */
[----:B----4-:R-:W2:Y:S04]  /*0930*/  LDG.E R11, desc[UR6][R4.64+0x78] ;  /* 0x00007806040b7981 */ /* 0x010ea8000c1e1900 */
[----:B--2---:R-:W-:Y:S01]  /*0940*/  STG.E desc[UR6][R6.64+0x78], R11 ;  /* 0x0000780b06007986 */ /* 0x004fe2000c101906 */
[----:B------:R-:W-:Y:S05]  /*0950*/  EXIT ;  /* 0x000000000000794d */ /* 0x000fea0003800000 */
.L_x_5:
        /* <DEDUP_REMOVED lines=10> */
.L_x_29:


//--------------------- .text._Z6hybridPfPlfPiS1_i --------------------------
	.section	.text._Z6hybridPfPlfPiS1_i,"ax",@progbits
	.align	128
        .global         _Z6hybridPfPlfPiS1_i
        .type           _Z6hybridPfPlfPiS1_i,@function
        .size           _Z6hybridPfPlfPiS1_i,(.L_x_30 - _Z6hybridPfPlfPiS1_i)
        .other          _Z6hybridPfPlfPiS1_i,@"STO_CUDA_ENTRY STV_DEFAULT"
_Z6hybridPfPlfPiS1_i:
.text._Z6hybridPfPlfPiS1_i:
[----:B------:R-:W0:Y:S01]  /*0000*/  LDC R1, c[0x0][0x37c] ;  /* 0x0000df00ff017b82 */ /* 0x000e220000000800 */
[----:B------:R-:W1:Y:S01]  /*0010*/  S2R R74, SR_CTAID.X ;  /* 0x00000000004a7919 */ /* 0x000e620000002500 */
[----:B------:R-:W2:Y:S01]  /*0020*/  LDCU UR7, c[0x0][0x360] ;  /* 0x00006c00ff0777ac */ /* 0x000ea20008000800 */
[----:B0-----:R-:W-:Y:S02]  /*0030*/  VIADD R1, R1, 0xffffff80 ;  /* 0xffffff8001017836 */ /* 0x001fe40000000000 */
[----:B------:R-:W-:Y:S01]  /*0040*/  HFMA2 R38, -RZ, RZ, 0, 5.9604644775390625e-07 ;  /* 0x0000000aff267431 */ /* 0x000fe200000001ff */
[----:B------:R-:W1:Y:S01]  /*0050*/  S2R R17, SR_TID.X ;  /* 0x0000000000117919 */ /* 0x000e620000002100 */
[----:B------:R-:W0:Y:S01]  /*0060*/  LDCU.128 UR8, c[0x3][URZ] ;  /* 0x00c00000ff0877ac */ /* 0x000e220008000c00 */
[----:B------:R-:W-:Y:S01]  /*0070*/  BSSY.RECONVERGENT B0, `(.L_x_6) ;  /* 0x00002e4000007945 */ /* 0x000fe20003800200 */
[----:B------:R-:W-:Y:S01]  /*0080*/  IMAD.MOV.U32 R41, RZ, RZ, R1 ;  /* 0x000000ffff297224 */ /* 0x000fe200078e0001 */
[----:B------:R-:W3:Y:S01]  /*0090*/  LDCU UR5, c[0x3][0x7c] ;  /* 0x00c00f80ff0577ac */ /* 0x000ee20008000800 */
[----:B------:R-:W-:Y:S01]  /*00a0*/  IMAD.MOV.U32 R39, RZ, RZ, RZ ;  /* 0x000000ffff277224 */ /* 0x000fe200078e00ff */
[----:B------:R-:W4:Y:S01]  /*00b0*/  LDCU.128 UR12, c[0x3][0x80] ;  /* 0x00c01000ff0c77ac */ /* 0x000f220008000c00 */
[----:B------:R-:W5:Y:S01]  /*00c0*/  LDCU.128 UR20, c[0x3][0x10] ;  /* 0x00c00200ff1477ac */ /* 0x000f620008000c00 */
[----:B--2---:R-:W-:Y:S01]  /*00d0*/  IMAD.U32 R40, RZ, RZ, UR7 ;  /* 0x00000007ff287e24 */ /* 0x004fe2000f8e00ff */
[----:B------:R-:W2:Y:S01]  /*00e0*/  LDCU.128 UR16, c[0x3][0x90] ;  /* 0x00c01200ff1077ac */ /* 0x000ea20008000c00 */
[----:B------:R-:W2:Y:S01]  /*00f0*/  LDCU UR6, c[0x0][0x3a8] ;  /* 0x00007500ff0677ac */ /* 0x000ea20008000800 */
[----:B------:R-:W2:Y:S01]  /*0100*/  LDCU.64 UR24, c[0x3][0x20] ;  /* 0x00c00400ff1877ac */ /* 0x000ea20008000a00 */
[----:B------:R-:W2:Y:S01]  /*0110*/  LDCU UR26, c[0x3][0xa0] ;  /* 0x00c01400ff1a77ac */ /* 0x000ea20008000800 */
[----:B-1----:R-:W-:Y:S01]  /*0120*/  IMAD R75, R74, UR7, R17 ;  /* 0x000000074a4b7c24 */ /* 0x002fe2000f8e0211 */
[----:B------:R-:W-:Y:S01]  /*0130*/  UMOV UR4, 0x400 ;  /* 0x0000040000047882 */ /* 0x000fe20000000000 */
[----:B------:R-:W1:Y:S03]  /*0140*/  LDCU UR27, c[0x3][0xf8] ;  /* 0x00c01f00ff1b77ac */ /* 0x000e660008000800 */
[----:B------:R-:W-:Y:S01]  /*0150*/  LOP3.LUT R2, R75, 0x1, RZ, 0xc0, !PT ;  /* 0x000000014b027812 */ /* 0x000fe200078ec0ff */
[----:B------:R-:W1:Y:S01]  /*0160*/  LDCU UR29, c[0x3][0x78] ;  /* 0x00c00f00ff1d77ac */ /* 0x000e620008000800 */
[----:B------:R-:W-:-:S02]  /*0170*/  SHF.R.U32.HI R3, RZ, 0x1, R75 ;  /* 0x00000001ff037819 */ /* 0x000fc4000001164b */
[----:B------:R-:W-:Y:S01]  /*0180*/  I2FP.F32.U32 R0, R2 ;  /* 0x0000000200007245 */ /* 0x000fe20000201000 */
[----:B------:R-:W1:Y:S01]  /*0190*/  LDCU UR28, c[0x3][0xa4] ;  /* 0x00c01480ff1c77ac */ /* 0x000e620008000800 */
[--C-:B------:R-:W-:Y:S02]  /*01a0*/  SHF.R.U32.HI R4, RZ, 0x2, R75.reuse ;  /* 0x00000002ff047819 */ /* 0x100fe4000001164b */
[----:B------:R-:W-:Y:S01]  /*01b0*/  LOP3.LUT R3, R3, 0x1, RZ, 0xc0, !PT ;  /* 0x0000000103037812 */ /* 0x000fe200078ec0ff */
[C---:B0-----:R-:W-:Y:S01]  /*01c0*/  FFMA R6, R0.reuse, UR8, RZ ;  /* 0x0000000800067c23 */ /* 0x041fe200080000ff */
[--C-:B------:R-:W-:Y:S01]  /*01d0*/  SHF.R.U32.HI R5, RZ, 0x3, R75.reuse ;  /* 0x00000003ff057819 */ /* 0x100fe2000001164b */
[----:B---3--:R-:W-:Y:S01]  /*01e0*/  FFMA R0, R0, UR5, RZ ;  /* 0x0000000500007c23 */ /* 0x008fe200080000ff */
[----:B------:R-:W-:Y:S01]  /*01f0*/  LOP3.LUT R4, R4, 0x1, RZ, 0xc0, !PT ;  /* 0x0000000104047812 */ /* 0x000fe200078ec0ff */
[----:B------:R-:W0:Y:S01]  /*0200*/  S2UR UR5, SR_CgaCtaId ;  /* 0x00000000000579c3 */ /* 0x000e220000008800 */
[----:B------:R-:W-:Y:S01]  /*0210*/  I2FP.F32.U32 R7, R3 ;  /* 0x0000000300077245 */ /* 0x000fe20000201000 */
[----:B------:R-:W-:Y:S01]  /*0220*/  STL.64 [R1], R2 ;  /* 0x0000000201007387 */ /* 0x000fe20000100a00 */
[--C-:B------:R-:W-:Y:S01]  /*0230*/  SHF.R.U32.HI R10, RZ, 0x4, R75.reuse ;  /* 0x00000004ff0a7819 */ /* 0x100fe2000001164b */
[----:B------:R-:W3:Y:S01]  /*0240*/  LDCU.64 UR30, c[0x3][0x28] ;  /* 0x00c00500ff1e77ac */ /* 0x000ee20008000a00 */
[----:B------:R-:W-:Y:S01]  /*0250*/  LOP3.LUT R5, R5, 0x1, RZ, 0xc0, !PT ;  /* 0x0000000105057812 */ /* 0x000fe200078ec0ff */
[C---:B------:R-:W-:Y:S01]  /*0260*/  FFMA R8, R7.reuse, UR9, R6 ;  /* 0x0000000907087c23 */ /* 0x040fe20008000006 */
[----:B------:R-:W-:Y:S01]  /*0270*/  I2FP.F32.U32 R9, R4 ;  /* 0x0000000400097245 */ /* 0x000fe20000201000 */
[----:B----4-:R-:W-:Y:S01]  /*0280*/  FFMA R0, R7, UR12, R0 ;  /* 0x0000000c07007c23 */ /* 0x010fe20008000000 */
[----:B------:R-:W-:Y:S01]  /*0290*/  LOP3.LUT R6, R10, 0x1, RZ, 0xc0, !PT ;  /* 0x000000010a067812 */ /* 0x000fe200078ec0ff */
[----:B------:R-:W-:Y:S01]  /*02a0*/  STL.64 [R1+0x8], R4 ;  /* 0x0000080401007387 */ /* 0x000fe20000100a00 */
[----:B------:R-:W-:Y:S01]  /*02b0*/  I2FP.F32.U32 R7, R5 ;  /* 0x0000000500077245 */ /* 0x000fe20000201000 */
[C---:B------:R-:W-:Y:S01]  /*02c0*/  FFMA R8, R9.reuse, UR10, R8 ;  /* 0x0000000a09087c23 */ /* 0x040fe20008000008 */
[----:B------:R-:W-:Y:S01]  /*02d0*/  FFMA R0, R9, UR13, R0 ;  /* 0x0000000d09007c23 */ /* 0x000fe20008000000 */
[----:B------:R-:W-:Y:S01]  /*02e0*/  I2FP.F32.U32 R9, R6 ;  /* 0x0000000600097245 */ /* 0x000fe20000201000 */
[----:B------:R-:W4:Y:S01]  /*02f0*/  LDCU.64 UR48, c[0x3][0x70] ;  /* 0x00c00e00ff3077ac */ /* 0x000f220008000a00 */
[C---:B------:R-:W-:Y:S01]  /*0300*/  FFMA R8, R7.reuse, UR11, R8 ;  /* 0x0000000b07087c23 */ /* 0x040fe20008000008 */
[----:B------:R-:W-:Y:S01]  /*0310*/  FFMA R0, R7, UR14, R0 ;  /* 0x0000000e07007c23 */ /* 0x000fe20008000000 */
[--C-:B------:R-:W-:Y:S01]  /*0320*/  SHF.R.U32.HI R7, RZ, 0x5, R75.reuse ;  /* 0x00000005ff077819 */ /* 0x100fe2000001164b */
[----:B------:R-:W1:Y:S01]  /*0330*/  LDCU.64 UR50, c[0x3][0xf0] ;  /* 0x00c01e00ff3277ac */ /* 0x000e620008000a00 */
[C---:B-----5:R-:W-:Y:S01]  /*0340*/  FFMA R10, R9.reuse, UR20, R8 ;  /* 0x00000014090a7c23 */ /* 0x060fe20008000008 */
[--C-:B------:R-:W-:Y:S01]  /*0350*/  SHF.R.U32.HI R8, RZ, 0x6, R75.reuse ;  /* 0x00000006ff087819 */ /* 0x100fe2000001164b */
[----:B------:R-:W-:Y:S01]  /*0360*/  FFMA R0, R9, UR15, R0 ;  /* 0x0000000f09007c23 */ /* 0x000fe20008000000 */
[----:B------:R-:W-:Y:S01]  /*0370*/  LOP3.LUT R7, R7, 0x1, RZ, 0xc0, !PT ;  /* 0x0000000107077812 */ /* 0x000fe200078ec0ff */
[----:B0-----:R-:W-:Y:S01]  /*0380*/  ULEA UR4, UR5, UR4, 0x18 ;  /* 0x0000000405047291 */ /* 0x001fe2000f8ec0ff */
[--C-:B------:R-:W-:Y:S01]  /*0390*/  SHF.R.U32.HI R9, RZ, 0x7, R75.reuse ;  /* 0x00000007ff097819 */ /* 0x100fe2000001164b */
[----:B------:R-:W0:Y:S01]  /*03a0*/  LDCU.128 UR12, c[0x3][0x30] ;  /* 0x00c00600ff0c77ac */ /* 0x000e220008000c00 */
[----:B------:R-:W-:Y:S01]  /*03b0*/  LOP3.LUT R8, R8, 0x1, RZ, 0xc0, !PT ;  /* 0x0000000108087812 */ /* 0x000fe200078ec0ff */
[----:B------:R-:W-:Y:S01]  /*03c0*/  STL.64 [R1+0x10], R6 ;  /* 0x0000100601007387 */ /* 0x000fe20000100a00 */
[----:B------:R-:W-:Y:S01]  /*03d0*/  I2FP.F32.U32 R11, R7 ;  /* 0x00000007000b7245 */ /* 0x000fe20000201000 */
[----:B--2---:R-:W-:Y:S01]  /*03e0*/  ULEA UR5, UR6, UR4, 0x2 ;  /* 0x0000000406057291 */ /* 0x004fe2000f8e10ff */
[----:B------:R-:W-:Y:S01]  /*03f0*/  LOP3.LUT R9, R9, 0x1, RZ, 0xc0, !PT ;  /* 0x0000000109097812 */ /* 0x000fe200078ec0ff */
[----:B------:R-:W2:Y:S01]  /*0400*/  LDCU.128 UR8, c[0x3][0x40] ;  /* 0x00c00800ff0877ac */ /* 0x000ea20008000c00 */
[----:B------:R-:W-:Y:S01]  /*0410*/  I2FP.F32.U32 R13, R8 ;  /* 0x00000008000d7245 */ /* 0x000fe20000201000 */
[C---:B------:R-:W-:Y:S01]  /*0420*/  FFMA R10, R11.reuse, UR21, R10 ;  /* 0x000000150b0a7c23 */ /* 0x040fe2000800000a */
[--C-:B------:R-:W-:Y:S01]  /*0430*/  SHF.R.U32.HI R14, RZ, 0x8, R75.reuse ;  /* 0x00000008ff0e7819 */ /* 0x100fe2000001164b */
[----:B------:R-:W-:Y:S01]  /*0440*/  FFMA R0, R11, UR16, R0 ;  /* 0x000000100b007c23 */ /* 0x000fe20008000000 */
[----:B------:R-:W-:Y:S01]  /*0450*/  I2FP.F32.U32 R12, R9 ;  /* 0x00000009000c7245 */ /* 0x000fe20000201000 */
[C---:B------:R-:W-:Y:S01]  /*0460*/  FFMA R11, R13.reuse, UR22, R10 ;  /* 0x000000160d0b7c23 */ /* 0x040fe2000800000a */
[----:B------:R-:W-:Y:S01]  /*0470*/  SHF.R.U32.HI R15, RZ, 0x9, R75 ;  /* 0x00000009ff0f7819 */ /* 0x000fe2000001164b */
[----:B------:R-:W-:Y:S01]  /*0480*/  FFMA R0, R13, UR17, R0 ;  /* 0x000000110d007c23 */ /* 0x000fe20008000000 */
[----:B------:R-:W-:Y:S01]  /*0490*/  LOP3.LUT R10, R14, 0x1, RZ, 0xc0, !PT ;  /* 0x000000010e0a7812 */ /* 0x000fe200078ec0ff */
[C---:B------:R-:W-:Y:S01]  /*04a0*/  FFMA R13, R12.reuse, UR23, R11 ;  /* 0x000000170c0d7c23 */ /* 0x040fe2000800000b */
[----:B------:R-:W-:Y:S01]  /*04b0*/  LOP3.LUT R11, R15, 0x1, RZ, 0xc0, !PT ;  /* 0x000000010f0b7812 */ /* 0x000fe200078ec0ff */
[----:B------:R-:W-:Y:S01]  /*04c0*/  FFMA R0, R12, UR18, R0 ;  /* 0x000000120c007c23 */ /* 0x000fe20008000000 */
[----:B------:R-:W-:Y:S01]  /*04d0*/  I2FP.F32.U32 R16, R10 ;  /* 0x0000000a00107245 */ /* 0x000fe20000201000 */
[----:B------:R-:W-:Y:S01]  /*04e0*/  IMAD.MOV.U32 R14, RZ, RZ, -0x1 ;  /* 0xffffffffff0e7424 */ /* 0x000fe200078e00ff */
[----:B------:R-:W-:Y:S01]  /*04f0*/  I2FP.F32.U32 R12, R11 ;  /* 0x0000000b000c7245 */ /* 0x000fe20000201000 */
[----:B------:R-:W-:Y:S01]  /*0500*/  IMAD.MOV.U32 R15, RZ, RZ, -0x1 ;  /* 0xffffffffff0f7424 */ /* 0x000fe200078e00ff */
[----:B------:R-:W-:Y:S01]  /*0510*/  STL.64 [R1+0x18], R8 ;  /* 0x0000180801007387 */ /* 0x000fe20000100a00 */
[C---:B------:R-:W-:Y:S01]  /*0520*/  FFMA R13, R16.reuse, UR24, R13 ;  /* 0x00000018100d7c23 */ /* 0x040fe2000800000d */
[----:B------:R-:W-:Y:S01]  /*0530*/  FFMA R0, R16, UR19, R0 ;  /* 0x0000001310007c23 */ /* 0x000fe20008000000 */
[----:B------:R-:W0:Y:S01]  /*0540*/  LDCU.64 UR20, c[0x3][0xa8] ;  /* 0x00c01500ff1477ac */ /* 0x000e220008000a00 */
[----:B------:R-:W-:Y:S01]  /*0550*/  STL.64 [R1+0x28], R14 ;  /* 0x0000280e01007387 */ /* 0x000fe20000100a00 */
[C---:B------:R-:W-:Y:S01]  /*0560*/  FFMA R16, R12.reuse, UR25, R13 ;  /* 0x000000190c107c23 */ /* 0x040fe2000800000d */
[----:B------:R-:W-:Y:S01]  /*0570*/  FFMA R12, R12, UR26, R0 ;  /* 0x0000001a0c0c7c23 */ /* 0x000fe20008000000 */
[C---:B------:R-:W-:Y:S01]  /*0580*/  LEA R0, R17.reuse, UR5, 0x2 ;  /* 0x0000000511007c11 */ /* 0x040fe2000f8e10ff */
[----:B------:R-:W-:Y:S01]  /*0590*/  STL.64 [R1+0x30], R14 ;  /* 0x0000300e01007387 */ /* 0x000fe20000100a00 */
[----:B------:R-:W-:Y:S01]  /*05a0*/  LEA R13, R17, UR4, 0x2 ;  /* 0x00000004110d7c11 */ /* 0x000fe2000f8e10ff */
[----:B------:R-:W0:Y:S01]  /*05b0*/  LDCU.128 UR16, c[0x3][0x50] ;  /* 0x00c00a00ff1077ac */ /* 0x000e220008000c00 */
[----:B-1----:R-:W-:Y:S01]  /*05c0*/  FSETP.GT.AND P0, PT, R16, UR27, PT ;  /* 0x0000001b10007c0b */ /* 0x002fe2000bf04000 */
[----:B------:R1:W-:Y:S01]  /*05d0*/  STS [R0], R75 ;  /* 0x0000004b00007388 */ /* 0x0003e20000000800 */
[----:B------:R-:W0:Y:S02]  /*05e0*/  LDCU.128 UR44, c[0x3][0x60] ;  /* 0x00c00c00ff2c77ac */ /* 0x000e240008000c00 */
[----:B------:R-:W-:Y:S01]  /*05f0*/  FSEL R12, R12, RZ, !P0 ;  /* 0x000000ff0c0c7208 */ /* 0x000fe20004000000 */
[----:B------:R-:W-:Y:S01]  /*0600*/  BAR.SYNC.DEFER_BLOCKING 0x0 ;  /* 0x0000000000007b1d */ /* 0x000fe20000010000 */
[----:B-1----:R-:W-:-:S05]  /*0610*/  FADD R0, -R16, UR27 ;  /* 0x0000001b10007e21 */ /* 0x002fca0008000100 */
[----:B------:R-:W1:Y:S01]  /*0620*/  LDCU.128 UR32, c[0x3][0xb0] ;  /* 0x00c01600ff2077ac */ /* 0x000e620008000c00 */
[----:B------:R0:W-:Y:S01]  /*0630*/  STL.64 [R1+0x38], R14 ;  /* 0x0000380e01007387 */ /* 0x0001e20000100a00 */
[----:B------:R-:W0:Y:S03]  /*0640*/  LDCU.128 UR36, c[0x3][0xc0] ;  /* 0x00c01800ff2477ac */ /* 0x000e260008000c00 */
[----:B------:R0:W-:Y:S01]  /*0650*/  STL.64 [R1+0x40], R14 ;  /* 0x0000400e01007387 */ /* 0x0001e20000100a00 */
[----:B------:R-:W0:Y:S01]  /*0660*/  F2I.TRUNC.NTZ R0, R0 ;  /* 0x0000000000007305 */ /* 0x000e22000020f100 */
[----:B------:R-:W0:Y:S02]  /*0670*/  LDCU.128 UR40, c[0x3][0xd0] ;  /* 0x00c01a00ff2877ac */ /* 0x000e240008000c00 */
[----:B------:R0:W-:Y:S01]  /*0680*/  STL.64 [R1+0x48], R14 ;  /* 0x0000480e01007387 */ /* 0x0001e20000100a00 */
[----:B------:R-:W0:Y:S03]  /*0690*/  LDCU.128 UR24, c[0x3][0xe0] ;  /* 0x00c01c00ff1877ac */ /* 0x000e260008000c00 */
[----:B------:R0:W-:Y:S04]  /*06a0*/  STL.64 [R1+0x50], R14 ;  /* 0x0000500e01007387 */ /* 0x0001e80000100a00 */
[----:B------:R0:W-:Y:S04]  /*06b0*/  STS [R13], R12 ;  /* 0x0000000c0d007388 */ /* 0x0001e80000000800 */
[----:B------:R0:W-:Y:S04]  /*06c0*/  STL.64 [R1+0x58], R14 ;  /* 0x0000580e01007387 */ /* 0x0001e80000100a00 */
[----:B------:R0:W-:Y:S04]  /*06d0*/  STL.64 [R1+0x60], R14 ;  /* 0x0000600e01007387 */ /* 0x0001e80000100a00 */
[----:B------:R0:W-:Y:S04]  /*06e0*/  STL.64 [R1+0x68], R14 ;  /* 0x0000680e01007387 */ /* 0x0001e80000100a00 */
[----:B------:R0:W-:Y:S04]  /*06f0*/  STL.64 [R1+0x70], R14 ;  /* 0x0000700e01007387 */ /* 0x0001e80000100a00 */
[----:B------:R0:W-:Y:S04]  /*0700*/  STL [R1+0x78], R14 ;  /* 0x0000780e01007387 */ /* 0x0001e80000100800 */
[----:B------:R0:W-:Y:S01]  /*0710*/  STL.64 [R1+0x20], R10 ;  /* 0x0000200a01007387 */ /* 0x0001e20000100a00 */
[----:B-1234-:R-:W-:Y:S06]  /*0720*/  BAR.SYNC.DEFER_BLOCKING 0x0 ;  /* 0x0000000000007b1d */ /* 0x01efec0000010000 */
.L_x_18:
[----:B0-----:R-:W-:-:S05]  /*0730*/  IMAD R12, R38, 0x4, R41 ;  /* 0x00000004260c7824 */ /* 0x001fca00078e0229 */
[----:B------:R-:W2:Y:S01]  /*0740*/  LDL R13, [R12] ;  /* 0x000000000c0d7983 */ /* 0x000ea20000100800 */
[----:B------:R-:W-:Y:S01]  /*0750*/  BSSY.RECONVERGENT B1, `(.L_x_7) ;  /* 0x0000011000017945 */ /* 0x000fe20003800200 */
[----:B------:R-:W-:Y:S01]  /*0760*/  IMAD.MOV.U32 R76, RZ, RZ, 0x1 ;  /* 0x00000001ff4c7424 */ /* 0x000fe200078e00ff */
[----:B--2---:R-:W-:-:S13]  /*0770*/  ISETP.NE.AND P0, PT, R13, 0x1, PT ;  /* 0x000000010d00780c */ /* 0x004fda0003f05270 */
[----:B------:R-:W-:Y:S05]  /*0780*/  @!P0 BRA `(.L_x_8) ;  /* 0x0000000000308947 */ /* 0x000fea0003800000 */
[----:B------:R-:W-:-:S13]  /*0790*/  ISETP.NE.AND P0, PT, R13, RZ, PT ;  /* 0x000000ff0d00720c */ /* 0x000fda0003f05270 */
[----:B------:R-:W-:Y:S05]  /*07a0*/  @!P0 BRA `(.L_x_9) ;  /* 0x0000000000148947 */ /* 0x000fea0003800000 */
[----:B------:R-:W-:-:S13]  /*07b0*/  ISETP.NE.AND P0, PT, R13, -0x1, PT ;  /* 0xffffffff0d00780c */ /* 0x000fda0003f05270 */
[----:B------:R-:W-:Y:S05]  /*07c0*/  @P0 BRA `(.L_x_10) ;  /* 0x0000000000240947 */ /* 0x000fea0003800000 */
[----:B------:R-:W-:-:S05]  /*07d0*/  MOV R13, 0x1 ;  /* 0x00000001000d7802 */ /* 0x000fca0000000f00 */
[----:B------:R0:W-:Y:S01]  /*07e0*/  STL [R12], R13 ;  /* 0x0000000d0c007387 */ /* 0x0001e20000100800 */
[----:B------:R-:W-:Y:S05]  /*07f0*/  BRA `(.L_x_10) ;  /* 0x0000000000187947 */ /* 0x000fea0003800000 */
.L_x_9:
[----:B------:R-:W-:Y:S01]  /*0800*/  IMAD.MOV.U32 R13, RZ, RZ, -0x1 ;  /* 0xffffffffff0d7424 */ /* 0x000fe200078e00ff */
[----:B------:R-:W-:Y:S01]  /*0810*/  PRMT R76, RZ, 0x7610, R76 ;  /* 0x00007610ff4c7816 */ /* 0x000fe2000000004c */
[----:B------:R-:W-:-:S03]  /*0820*/  VIADD R38, R38, 0xffffffff ;  /* 0xffffffff26267836 */ /* 0x000fc60000000000 */
[----:B------:R1:W-:Y:S01]  /*0830*/  STL [R12], R13 ;  /* 0x0000000d0c007387 */ /* 0x0003e20000100800 */
[----:B------:R-:W-:Y:S05]  /*0840*/  BRA `(.L_x_10) ;  /* 0x0000000000047947 */ /* 0x000fea0003800000 */
.L_x_8:
[----:B------:R2:W-:Y:S02]  /*0850*/  STL [R12], RZ ;  /* 0x000000ff0c007387 */ /* 0x0005e40000100800 */
.L_x_10:
[----:B------:R-:W-:Y:S05]  /*0860*/  BSYNC.RECONVERGENT B1 ;  /* 0x0000000000017941 */ /* 0x000fea0003800200 */
.L_x_7:
[----:B------:R-:W-:Y:S01]  /*0870*/  ISETP.NE.AND P0, PT, R38, 0x1e, PT ;  /* 0x0000001e2600780c */ /* 0x000fe20003f05270 */
[----:B------:R-:W-:-:S12]  /*0880*/  BSSY.RECONVERGENT B1, `(.L_x_11) ;  /* 0x000025a000017945 */ /* 0x000fd80003800200 */
[----:B------:R-:W-:Y:S05]  /*0890*/  @P0 BRA `(.L_x_12) ;  /* 0x0000000800d80947 */ /* 0x000fea0003800000 */
[----:B------:R-:W3:Y:S04]  /*08a0*/  LDL.64 R32, [R1+0x28] ;  /* 0x0000280001207983 */ /* 0x000ee80000100a00 */
[----:B012---:R-:W2:Y:S04]  /*08b0*/  LDL.64 R12, [R1+0x30] ;  /* 0x00003000010c7983 */ /* 0x007ea80000100a00 */
[----:B------:R-:W4:Y:S04]  /*08c0*/  LDL.64 R14, [R1+0x38] ;  /* 0x00003800010e7983 */ /* 0x000f280000100a00 */
[----:B------:R-:W5:Y:S04]  /*08d0*/  LDL.64 R16, [R1+0x40] ;  /* 0x0000400001107983 */ /* 0x000f680000100a00 */
[----:B------:R-:W5:Y:S04]  /*08e0*/  LDL.64 R18, [R1+0x48] ;  /* 0x0000480001127983 */ /* 0x000f680000100a00 */
[----:B------:R-:W5:Y:S04]  /*08f0*/  LDL.64 R20, [R1+0x50] ;  /* 0x0000500001147983 */ /* 0x000f680000100a00 */
[----:B------:R-:W5:Y:S04]  /*0900*/  LDL.64 R22, [R1+0x58] ;  /* 0x0000580001167983 */ /* 0x000f680000100a00 */
[----:B------:R-:W5:Y:S04]  /*0910*/  LDL.64 R34, [R1+0x60] ;  /* 0x0000600001227983 */ /* 0x000f680000100a00 */
[----:B------:R-:W5:Y:S04]  /*0920*/  LDL.64 R36, [R1+0x68] ;  /* 0x0000680001247983 */ /* 0x000f680000100a00 */
[----:B------:R-:W5:Y:S01]  /*0930*/  LDL.64 R42, [R1+0x70] ;  /* 0x00007000012a7983 */ /* 0x000f620000100a00 */
[----:B---3--:R-:W-:-:S02]  /*0940*/  I2FP.F32.S32 R24, R32 ;  /* 0x0000002000187245 */ /* 0x008fc40000201400 */
[----:B------:R-:W-:-:S03]  /*0950*/  I2FP.F32.S32 R26, R33 ;  /* 0x00000021001a7245 */ /* 0x000fc60000201400 */
[C---:B------:R-:W-:Y:S01]  /*0960*/  FFMA R25, R24.reuse, UR28, RZ ;  /* 0x0000001c18197c23 */ /* 0x040fe200080000ff */
[----:B------:R-:W-:-:S05]  /*0970*/  FFMA R24, R24, UR30, RZ ;  /* 0x0000001e18187c23 */ /* 0x000fca00080000ff */
[----:B------:R-:W0:Y:S08]  /*0980*/  F2I.TRUNC.NTZ R25, R25 ;  /* 0x0000001900197305 */ /* 0x000e30000020f100 */
[----:B------:R-:W1:Y:S01]  /*0990*/  F2I.TRUNC.NTZ R24, R24 ;  /* 0x0000001800187305 */ /* 0x000e62000020f100 */
[----:B0-----:R-:W-:-:S05]  /*09a0*/  I2FP.F32.S32 R27, R25 ;  /* 0x00000019001b7245 */ /* 0x001fca0000201400 */
[----:B------:R-:W-:Y:S01]  /*09b0*/  FFMA R27, R26, UR20, R27 ;  /* 0x000000141a1b7c23 */ /* 0x000fe2000800001b */
[----:B-1----:R-:W-:-:S05]  /*09c0*/  I2FP.F32.S32 R29, R24 ;  /* 0x00000018001d7245 */ /* 0x002fca0000201400 */
[----:B------:R-:W0:Y:S01]  /*09d0*/  F2I.TRUNC.NTZ R27, R27 ;  /* 0x0000001b001b7305 */ /* 0x000e22000020f100 */
[----:B------:R-:W-:-:S07]  /*09e0*/  FFMA R29, R26, UR31, R29 ;  /* 0x0000001f1a1d7c23 */ /* 0x000fce000800001d */
[----:B------:R-:W1:Y:S01]  /*09f0*/  F2I.TRUNC.NTZ R29, R29 ;  /* 0x0000001d001d7305 */ /* 0x000e62000020f100 */
[----:B--2---:R-:W-:Y:S02]  /*0a00*/  I2FP.F32.S32 R25, R12 ;  /* 0x0000000c00197245 */ /* 0x004fe40000201400 */
[----:B0-----:R-:W-:Y:S02]  /*0a10*/  I2FP.F32.S32 R26, R27 ;  /* 0x0000001b001a7245 */ /* 0x001fe40000201400 */
[----:B------:R-:W2:Y:S03]  /*0a20*/  LDL R27, [R1+0x78] ;  /* 0x00007800011b7983 */ /* 0x000ea60000100800 */
[----:B------:R-:W-:Y:S01]  /*0a30*/  FFMA R26, R25, UR21, R26 ;  /* 0x00000015191a7c23 */ /* 0x000fe2000800001a */
[----:B-1----:R-:W-:-:S05]  /*0a40*/  I2FP.F32.S32 R24, R29 ;  /* 0x0000001d00187245 */ /* 0x002fca0000201400 */
[----:B------:R-:W-:Y:S01]  /*0a50*/  FFMA R24, R25, UR12, R24 ;  /* 0x0000000c19187c23 */ /* 0x000fe20008000018 */
[----:B------:R-:W0:Y:S08]  /*0a60*/  F2I.TRUNC.NTZ R26, R26 ;  /* 0x0000001a001a7305 */ /* 0x000e30000020f100 */
[----:B------:R-:W1:Y:S01]  /*0a70*/  F2I.TRUNC.NTZ R24, R24 ;  /* 0x0000001800187305 */ /* 0x000e62000020f100 */
[----:B------:R-:W-:-:S02]  /*0a80*/  I2FP.F32.S32 R25, R13 ;  /* 0x0000000d00197245 */ /* 0x000fc40000201400 */
[----:B0-----:R-:W-:-:S05]  /*0a90*/  I2FP.F32.S32 R28, R26 ;  /* 0x0000001a001c7245 */ /* 0x001fca0000201400 */
[----:B------:R-:W-:Y:S01]  /*0aa0*/  FFMA R28, R25, UR32, R28 ;  /* 0x00000020191c7c23 */ /* 0x000fe2000800001c */
[----:B-1----:R-:W-:-:S05]  /*0ab0*/  I2FP.F32.S32 R30, R24 ;  /* 0x00000018001e7245 */ /* 0x002fca0000201400 */
[----:B------:R-:W-:Y:S01]  /*0ac0*/  FFMA R30, R25, UR13, R30 ;  /* 0x0000000d191e7c23 */ /* 0x000fe2000800001e */
[----:B------:R-:W0:Y:S08]  /*0ad0*/  F2I.TRUNC.NTZ R28, R28 ;  /* 0x0000001c001c7305 */ /* 0x000e30000020f100 */
[----:B------:R-:W1:Y:S01]  /*0ae0*/  F2I.TRUNC.NTZ R30, R30 ;  /* 0x0000001e001e7305 */ /* 0x000e62000020f100 */
[----:B----4-:R-:W-:-:S02]  /*0af0*/  I2FP.F32.S32 R25, R14 ;  /* 0x0000000e00197245 */ /* 0x010fc40000201400 */
[----:B0-----:R-:W-:-:S05]  /*0b00*/  I2FP.F32.S32 R26, R28 ;  /* 0x0000001c001a7245 */ /* 0x001fca0000201400 */
        /* <DEDUP_REMOVED lines=12> */
[----:B-----5:R-:W-:-:S02]  /*0bd0*/  I2FP.F32.S32 R25, R16 ;  /* 0x0000001000197245 */ /* 0x020fc40000201400 */
        /* <DEDUP_REMOVED lines=97> */
[----:B--2---:R-:W-:-:S02]  /*11f0*/  I2FP.F32.S32 R24, R27 ;  /* 0x0000001b00187245 */ /* 0x004fc40000201400 */
[----:B0-----:R-:W-:-:S05]  /*1200*/  I2FP.F32.S32 R29, R25 ;  /* 0x00000019001d7245 */ /* 0x001fca0000201400 */
[----:B------:R-:W-:Y:S01]  /*1210*/  FFMA R29, R24, UR51, R29 ;  /* 0x00000033181d7c23 */ /* 0x000fe2000800001d */
[----:B-1----:R-:W-:-:S03]  /*1220*/  I2FP.F32.S32 R31, R47 ;  /* 0x0000002f001f7245 */ /* 0x002fc60000201400 */
[----:B------:R-:W0:Y:S02]  /*1230*/  F2I.TRUNC.NTZ R26, R29 ;  /* 0x0000001d001a7305 */ /* 0x000e24000020f100 */
[----:B------:R-:W-:-:S06]  /*1240*/  FFMA R31, R24, UR29, R31 ;  /* 0x0000001d181f7c23 */ /* 0x000fcc000800001f */
[----:B------:R-:W1:Y:S01]  /*1250*/  F2I.TRUNC.NTZ R31, R31 ;  /* 0x0000001f001f7305 */ /* 0x000e62000020f100 */
[----:B0-----:R-:W-:-:S04]  /*1260*/  ISETP.GT.AND P0, PT, R26, R39, PT ;  /* 0x000000271a00720c */ /* 0x001fc80003f04270 */
[----:B-1----:R-:W-:-:S13]  /*1270*/  ISETP.GT.OR P0, PT, R31, R0, !P0 ;  /* 0x000000001f00720c */ /* 0x002fda0004704670 */
[----:B------:R-:W-:Y:S05]  /*1280*/  @P0 BRA `(.L_x_13) ;  /* 0x0000001800e40947 */ /* 0x000fea0003800000 */
[----:B------:R-:W-:Y:S01]  /*1290*/  IMAD.MOV.U32 R82, RZ, RZ, R19 ;  /* 0x000000ffff527224 */ /* 0x000fe200078e0013 */
[----:B------:R-:W-:Y:S01]  /*12a0*/  MOV R84, R17 ;  /* 0x0000001100547202 */ /* 0x000fe20000000f00 */
[----:B------:R-:W-:Y:S01]  /*12b0*/  IMAD.MOV.U32 R83, RZ, RZ, R18 ;  /* 0x000000ffff537224 */ /* 0x000fe200078e0012 */
[----:B------:R-:W-:Y:S01]  /*12c0*/  MOV R91, R12 ;  /* 0x0000000c005b7202 */ /* 0x000fe20000000f00 */
[----:B------:R-:W-:Y:S01]  /*12d0*/  IMAD.MOV.U32 R85, RZ, RZ, R16 ;  /* 0x000000ffff557224 */ /* 0x000fe200078e0010 */
[----:B------:R-:W-:Y:S01]  /*12e0*/  MOV R96, R22 ;  /* 0x0000001600607202 */ /* 0x000fe20000000f00 */
[----:B------:R-:W-:Y:S01]  /*12f0*/  IMAD.MOV.U32 R88, RZ, RZ, R15 ;  /* 0x000000ffff587224 */ /* 0x000fe200078e000f */
[----:B------:R-:W-:Y:S01]  /*1300*/  MOV R77, R37 ;  /* 0x00000025004d7202 */ /* 0x000fe20000000f00 */
[----:B------:R-:W-:Y:S02]  /*1310*/  IMAD.MOV.U32 R89, RZ, RZ, R14 ;  /* 0x000000ffff597224 */ /* 0x000fe400078e000e */
[----:B------:R-:W-:-:S02]  /*1320*/  IMAD.MOV.U32 R90, RZ, RZ, R13 ;  /* 0x000000ffff5a7224 */ /* 0x000fc400078e000d */
[----:B------:R-:W-:Y:S02]  /*1330*/  IMAD.MOV.U32 R92, RZ, RZ, R33 ;  /* 0x000000ffff5c7224 */ /* 0x000fe400078e0021 */
[----:B------:R-:W-:Y:S02]  /*1340*/  IMAD.MOV.U32 R93, RZ, RZ, R32 ;  /* 0x000000ffff5d7224 */ /* 0x000fe400078e0020 */
[----:B------:R-:W-:Y:S02]  /*1350*/  IMAD.MOV.U32 R94, RZ, RZ, R20 ;  /* 0x000000ffff5e7224 */ /* 0x000fe400078e0014 */
[----:B------:R-:W-:Y:S02]  /*1360*/  IMAD.MOV.U32 R95, RZ, RZ, R21 ;  /* 0x000000ffff5f7224 */ /* 0x000fe400078e0015 */
[----:B------:R-:W-:Y:S02]  /*1370*/  IMAD.MOV.U32 R97, RZ, RZ, R23 ;  /* 0x000000ffff617224 */ /* 0x000fe400078e0017 */
[----:B------:R-:W-:-:S02]  /*1380*/  IMAD.MOV.U32 R98, RZ, RZ, R34 ;  /* 0x000000ffff627224 */ /* 0x000fc400078e0022 */
[----:B------:R-:W-:Y:S02]  /*1390*/  IMAD.MOV.U32 R99, RZ, RZ, R35 ;  /* 0x000000ffff637224 */ /* 0x000fe400078e0023 */
[----:B------:R-:W-:Y:S02]  /*13a0*/  IMAD.MOV.U32 R78, RZ, RZ, R36 ;  /* 0x000000ffff4e7224 */ /* 0x000fe400078e0024 */
[----:B------:R-:W-:Y:S02]  /*13b0*/  IMAD.MOV.U32 R80, RZ, RZ, R42 ;  /* 0x000000ffff507224 */ /* 0x000fe400078e002a */
[----:B------:R-:W-:Y:S02]  /*13c0*/  IMAD.MOV.U32 R79, RZ, RZ, R43 ;  /* 0x000000ffff4f7224 */ /* 0x000fe400078e002b */
[----:B------:R-:W-:Y:S02]  /*13d0*/  IMAD.MOV.U32 R81, RZ, RZ, R27 ;  /* 0x000000ffff517224 */ /* 0x000fe400078e001b */
[----:B------:R-:W-:Y:S01]  /*13e0*/  IMAD.MOV.U32 R39, RZ, RZ, R26 ;  /* 0x000000ffff277224 */ /* 0x000fe200078e001a */
[----:B------:R-:W-:Y:S06]  /*13f0*/  BRA `(.L_x_13) ;  /* 0x0000001800887947 */ /* 0x000fec0003800000 */
.L_x_12:
[----:B------:R-:W3:Y:S01]  /*1400*/  LDL.64 R86, [R1+0x28] ;  /* 0x0000280001567983 */ /* 0x000ee20000100a00 */
[----:B------:R-:W4:Y:S03]  /*1410*/  LDC.64 R36, c[0x3][0x28] ;  /* 0x00c00a00ff247b82 */ /* 0x000f260000000a00 */
[----:B012---:R-:W2:Y:S04]  /*1420*/  LDL.64 R12, [R1+0x30] ;  /* 0x00003000010c7983 */ /* 0x007ea80000100a00 */
[----:B------:R-:W5:Y:S01]  /*1430*/  LDL.64 R14, [R1+0x38] ;  /* 0x00003800010e7983 */ /* 0x000f620000100a00 */
[----:B------:R-:W0:Y:S03]  /*1440*/  LDC.64 R24, c[0x3][0x30] ;  /* 0x00c00c00ff187b82 */ /* 0x000e260000000a00 */
[----:B------:R-:W5:Y:S04]  /*1450*/  LDL.64 R16, [R1+0x40] ;  /* 0x0000400001107983 */ /* 0x000f680000100a00 */
[----:B------:R-:W5:Y:S04]  /*1460*/  LDL.64 R18, [R1+0x48] ;  /* 0x0000480001127983 */ /* 0x000f680000100a00 */
[----:B------:R-:W5:Y:S04]  /*1470*/  LDL.64 R20, [R1+0x50] ;  /* 0x0000500001147983 */ /* 0x000f680000100a00 */
[----:B------:R-:W5:Y:S04]  /*1480*/  LDL.64 R22, [R1+0x58] ;  /* 0x0000580001167983 */ /* 0x000f680000100a00 */
[----:B------:R-:W5:Y:S04]  /*1490*/  LDL.64 R62, [R1+0x68] ;  /* 0x00006800013e7983 */ /* 0x000f680000100a00 */
[----:B------:R-:W5:Y:S04]  /*14a0*/  LDL.64 R64, [R1+0x70] ;  /* 0x0000700001407983 */ /* 0x000f680000100a00 */
[----:B------:R-:W5:Y:S01]  /*14b0*/  LDL R100, [R1+0x78] ;  /* 0x0000780001647983 */ /* 0x000f620000100800 */
[----:B---3--:R-:W-:-:S02]  /*14c0*/  I2FP.F32.S32 R43, R86 ;  /* 0x00000056002b7245 */ /* 0x008fc40000201400 */
[----:B------:R-:W-:-:S03]  /*14d0*/  I2FP.F32.S32 R42, R87 ;  /* 0x00000057002a7245 */ /* 0x000fc60000201400 */
[----:B----4-:R-:W-:Y:S02]  /*14e0*/  FMUL R45, R43, R36 ;  /* 0x000000242b2d7220 */ /* 0x010fe40000400000 */
[----:B------:R-:W-:Y:S02]  /*14f0*/  FMUL R44, R42, R37 ;  /* 0x000000252a2c7220 */ /* 0x000fe40000400000 */
[----:B------:R-:W-:-:S06]  /*1500*/  FADD R28, RZ, R45 ;  /* 0x0000002dff1c7221 */ /* 0x000fcc0000000000 */
[----:B------:R-:W1:Y:S02]  /*1510*/  F2I.TRUNC.NTZ R28, R28 ;  /* 0x0000001c001c7305 */ /* 0x000e64000020f100 */
[----:B-1----:R-:W-:Y:S02]  /*1520*/  I2FP.F32.S32 R27, R28 ;  /* 0x0000001c001b7245 */ /* 0x002fe40000201400 */
[----:B--2---:R-:W-:Y:S01]  /*1530*/  I2FP.F32.S32 R47, R12 ;  /* 0x0000000c002f7245 */ /* 0x004fe20000201400 */
[----:B------:R-:W1:Y:S02]  /*1540*/  LDC.64 R28, c[0x3][0x38] ;  /* 0x00c00e00ff1c7b82 */ /* 0x000e640000000a00 */
[----:B------:R-:W-:Y:S02]  /*1550*/  FADD R30, R44, R27 ;  /* 0x0000001b2c1e7221 */ /* 0x000fe40000000000 */
[----:B0-----:R-:W-:Y:S01]  /*1560*/  FMUL R49, R47, R24 ;  /* 0x000000182f317220 */ /* 0x001fe20000400000 */
[----:B------:R-:W2:Y:S01]  /*1570*/  LDL.64 R26, [R1+0x60] ;  /* 0x00006000011a7983 */ /* 0x000ea20000100a00 */
[----:B------:R-:W-:-:S02]  /*1580*/  I2FP.F32.S32 R46, R13 ;  /* 0x0000000d002e7245 */ /* 0x000fc40000201400 */
[----:B------:R-:W0:Y:S03]  /*1590*/  F2I.TRUNC.NTZ R30, R30 ;  /* 0x0000001e001e7305 */ /* 0x000e26000020f100 */
[----:B------:R-:W-:Y:S01]  /*15a0*/  FMUL R48, R46, R25 ;  /* 0x000000192e307220 */ /* 0x000fe20000400000 */
[----:B0-----:R-:W-:-:S05]  /*15b0*/  I2FP.F32.S32 R32, R30 ;  /* 0x0000001e00207245 */ /* 0x001fca0000201400 */
[----:B------:R-:W-:-:S06]  /*15c0*/  FADD R32, R49, R32 ;  /* 0x0000002031207221 */ /* 0x000fcc0000000000 */
[----:B------:R-:W0:Y:S02]  /*15d0*/  F2I.TRUNC.NTZ R32, R32 ;  /* 0x0000002000207305 */ /* 0x000e24000020f100 */
[----:B0-----:R-:W-:-:S05]  /*15e0*/  I2FP.F32.S32 R31, R32 ;  /* 0x00000020001f7245 */ /* 0x001fca0000201400 */
[----:B------:R-:W-:-:S04]  /*15f0*/  FADD R34, R48, R31 ;  /* 0x0000001f30227221 */ /* 0x000fc80000000000 */
[----:B------:R-:W0:Y:S01]  /*1600*/  F2I.TRUNC.NTZ R30, R34 ;  /* 0x00000022001e7305 */ /* 0x000e22000020f100 */
[----:B-----5:R-:W-:-:S05]  /*1610*/  I2FP.F32.S32 R51, R14 ;  /* 0x0000000e00337245 */ /* 0x020fca0000201400 */
[----:B-1----:R-:W-:Y:S01]  /*1620*/  FMUL R53, R51, R28 ;  /* 0x0000001c33357220 */ /* 0x002fe20000400000 */
[----:B0-----:R-:W-:-:S05]  /*1630*/  I2FP.F32.S32 R30, R30 ;  /* 0x0000001e001e7245 */ /* 0x001fca0000201400 */
[----:B------:R-:W-:Y:S01]  /*1640*/  FADD R32, R53, R30 ;  /* 0x0000001e35207221 */ /* 0x000fe20000000000 */
[----:B------:R-:W-:Y:S01]  /*1650*/  I2FP.F32.S32 R50, R15 ;  /* 0x0000000f00327245 */ /* 0x000fe20000201400 */
[----:B------:R-:W0:Y:S04]  /*1660*/  LDC.64 R30, c[0x3][0x40] ;  /* 0x00c01000ff1e7b82 */ /* 0x000e280000000a00 */
[----:B------:R-:W1:Y:S01]  /*1670*/  F2I.TRUNC.NTZ R32, R32 ;  /* 0x0000002000207305 */ /* 0x000e62000020f100 */
[----:B------:R-:W-:Y:S01]  /*1680*/  FMUL R52, R50, R29 ;  /* 0x0000001d32347220 */ /* 0x000fe20000400000 */
[----:B-1----:R-:W-:-:S05]  /*1690*/  I2FP.F32.S32 R33, R32 ;  /* 0x0000002000217245 */ /* 0x002fca0000201400 */
[----:B------:R-:W-:-:S04]  /*16a0*/  FADD R58, R52, R33 ;  /* 0x00000021343a7221 */ /* 0x000fc80000000000 */
[----:B------:R-:W1:Y:S01]  /*16b0*/  F2I.TRUNC.NTZ R33, R58 ;  /* 0x0000003a00217305 */ /* 0x000e62000020f100 */
[----:B------:R-:W-:-:S05]  /*16c0*/  I2FP.F32.S32 R55, R16 ;  /* 0x0000001000377245 */ /* 0x000fca0000201400 */
[----:B0-----:R-:W-:Y:S01]  /*16d0*/  FMUL R57, R55, R30 ;  /* 0x0000001e37397220 */ /* 0x001fe20000400000 */
[----:B-1----:R-:W-:Y:S02]  /*16e0*/  I2FP.F32.S32 R34, R33 ;  /* 0x0000002100227245 */ /* 0x002fe40000201400 */
[----:B------:R-:W-:Y:S01]  /*16f0*/  I2FP.F32.S32 R54, R17 ;  /* 0x0000001100367245 */ /* 0x000fe20000201400 */
[----:B------:R-:W0:Y:S02]  /*1700*/  LDC.64 R32, c[0x3][0x48] ;  /* 0x00c01200ff207b82 */ /* 0x000e240000000a00 */
[----:B------:R-:W-:-:S06]  /*1710*/  FADD R34, R57, R34 ;  /* 0x0000002239227221 */ /* 0x000fcc0000000000 */
        /* <DEDUP_REMOVED lines=8> */
[----:B------:R-:W0:Y:S03]  /*17a0*/  LDC.64 R34, c[0x3][0x50] ;  /* 0x00c01400ff227b82 */ /* 0x000e260000000a00 */
[----:B------:R-:W-:-:S06]  /*17b0*/  FADD R66, R61, R58 ;  /* 0x0000003a3d427221 */ /* 0x000fcc0000000000 */
[----:B------:R-:W1:Y:S01]  /*17c0*/  F2I.TRUNC.NTZ R66, R66 ;  /* 0x0000004200427305 */ /* 0x000e62000020f100 */
[----:B------:R-:W-:-:S05]  /*17d0*/  I2FP.F32.S32 R58, R19 ;  /* 0x00000013003a7245 */ /* 0x000fca0000201400 */
[----:B------:R-:W-:Y:S01]  /*17e0*/  FMUL R60, R58, R33 ;  /* 0x000000213a3c7220 */ /* 0x000fe20000400000 */
[----:B-1----:R-:W-:-:S05]  /*17f0*/  I2FP.F32.S32 R67, R66 ;  /* 0x0000004200437245 */ /* 0x002fca0000201400 */
[----:B------:R-:W-:Y:S01]  /*1800*/  FADD R69, R60, R67 ;  /* 0x000000433c457221 */ /* 0x000fe20000000000 */
[----:B------:R-:W-:Y:S01]  /*1810*/  I2FP.F32.S32 R119, R20 ;  /* 0x0000001400777245 */ /* 0x000fe20000201400 */
[----:B------:R-:W1:Y:S04]  /*1820*/  LDC.64 R66, c[0x3][0x58] ;  /* 0x00c01600ff427b82 */ /* 0x000e680000000a00 */
[----:B------:R-:W3:Y:S01]  /*1830*/  F2I.TRUNC.NTZ R69, R69 ;  /* 0x0000004500457305 */ /* 0x000ee2000020f100 */
[----:B0-----:R-:W-:Y:S01]  /*1840*/  FMUL R119, R119, R34 ;  /* 0x0000002277777220 */ /* 0x001fe20000400000 */
[----:B---3--:R-:W-:-:S05]  /*1850*/  I2FP.F32.S32 R68, R69 ;  /* 0x0000004500447245 */ /* 0x008fca0000201400 */
[----:B------:R-:W-:-:S06]  /*1860*/  FADD R68, R119, R68 ;  /* 0x0000004477447221 */ /* 0x000fcc0000000000 */
[----:B------:R-:W0:Y:S01]  /*1870*/  F2I.TRUNC.NTZ R68, R68 ;  /* 0x0000004400447305 */ /* 0x000e22000020f100 */
[----:B------:R-:W-:-:S05]  /*1880*/  I2FP.F32.S32 R118, R21 ;  /* 0x0000001500767245 */ /* 0x000fca0000201400 */
[----:B------:R-:W-:Y:S01]  /*1890*/  FMUL R118, R118, R35 ;  /* 0x0000002376767220 */ /* 0x000fe20000400000 */
[----:B0-----:R-:W-:Y:S02]  /*18a0*/  I2FP.F32.S32 R71, R68 ;  /* 0x0000004400477245 */ /* 0x001fe40000201400 */
[----:B------:R-:W-:Y:S01]  /*18b0*/  I2FP.F32.S32 R117, R22 ;  /* 0x0000001600757245 */ /* 0x000fe20000201400 */
[----:B------:R-:W0:Y:S02]  /*18c0*/  LDC.64 R68, c[0x3][0x60] ;  /* 0x00c01800ff447b82 */ /* 0x000e240000000a00 */
[----:B------:R-:W-:-:S06]  /*18d0*/  FADD R71, R118, R71 ;  /* 0x0000004776477221 */ /* 0x000fcc0000000000 */
[----:B------:R-:W3:Y:S01]  /*18e0*/  F2I.TRUNC.NTZ R71, R71 ;  /* 0x0000004700477305 */ /* 0x000ee2000020f100 */
[----:B-1----:R-:W-:Y:S01]  /*18f0*/  FMUL R115, R117, R66 ;  /* 0x0000004275737220 */ /* 0x002fe20000400000 */
[----:B---3--:R-:W-:-:S05]  /*1900*/  I2FP.F32.S32 R70, R71 ;  /* 0x0000004700467245 */ /* 0x008fca0000201400 */
[----:B------:R-:W-:-:S06]  /*1910*/  FADD R70, R115, R70 ;  /* 0x0000004673467221 */ /* 0x000fcc0000000000 */
[----:B------:R-:W1:Y:S01]  /*1920*/  F2I.TRUNC.NTZ R70, R70 ;  /* 0x0000004600467305 */ /* 0x000e62000020f100 */
[----:B------:R-:W-:-:S05]  /*1930*/  I2FP.F32.S32 R116, R23 ;  /* 0x0000001700747245 */ /* 0x000fca0000201400 */
[----:B------:R-:W-:Y:S01]  /*1940*/  FMUL R114, R116, R67 ;  /* 0x0000004374727220 */ /* 0x000fe20000400000 */
[----:B-1----:R-:W-:Y:S02]  /*1950*/  I2FP.F32.S32 R73, R70 ;  /* 0x0000004600497245 */ /* 0x002fe40000201400 */
[----:B--2---:R-:W-:Y:S01]  /*1960*/  I2FP.F32.S32 R113, R26 ;  /* 0x0000001a00717245 */ /* 0x004fe20000201400 */
[----:B------:R-:W1:Y:S02]  /*1970*/  LDC.64 R70, c[0x3][0x68] ;  /* 0x00c01a00ff467b82 */ /* 0x000e640000000a00 */
[----:B------:R-:W-:-:S06]  /*1980*/  FADD R73, R114, R73 ;  /* 0x0000004972497221 */ /* 0x000fcc0000000000 */
[----:B------:R-:W2:Y:S01]  /*1990*/  F2I.TRUNC.NTZ R73, R73 ;  /* 0x0000004900497305 */ /* 0x000ea2000020f100 */
[----:B0-----:R-:W-:Y:S01]  /*19a0*/  FMUL R111, R113, R68 ;  /* 0x00000044716f7220 */ /* 0x001fe20000400000 */
[----:B--2---:R-:W-:-:S05]  /*19b0*/  I2FP.F32.S32 R72, R73 ;  /* 0x0000004900487245 */ /* 0x004fca0000201400 */
        /* <DEDUP_REMOVED lines=8> */
[----:B------:R-:W2:Y:S01]  /*1a40*/  F2I.TRUNC.NTZ R101, R101 ;  /* 0x0000006500657305 */ /* 0x000ea2000020f100 */
[----:B-1----:R-:W-:Y:S01]  /*1a50*/  FMUL R107, R109, R70 ;  /* 0x000000466d6b7220 */ /* 0x002fe20000400000 */
[----:B--2---:R-:W-:Y:S02]  /*1a60*/  I2FP.F32.S32 R102, R101 ;  /* 0x0000006500667245 */ /* 0x004fe40000201400 */
[----:B------:R-:W-:Y:S01]  /*1a70*/  I2FP.F32.S32 R108, R63 ;  /* 0x0000003f006c7245 */ /* 0x000fe20000201400 */
[----:B------:R-:W1:Y:S02]  /*1a80*/  LDC R101, c[0x3][0x78] ;  /* 0x00c01e00ff657b82 */ /* 0x000e640000000800 */
[----:B------:R-:W-:-:S06]  /*1a90*/  FADD R102, R107, R102 ;  /* 0x000000666b667221 */ /* 0x000fcc0000000000 */
[----:B------:R-:W2:Y:S01]  /*1aa0*/  F2I.TRUNC.NTZ R102, R102 ;  /* 0x0000006600667305 */ /* 0x000ea2000020f100 */
[----:B------:R-:W-:Y:S01]  /*1ab0*/  FMUL R106, R108, R71 ;  /* 0x000000476c6a7220 */ /* 0x000fe20000400000 */
[----:B--2---:R-:W-:-:S05]  /*1ac0*/  I2FP.F32.S32 R103, R102 ;  /* 0x0000006600677245 */ /* 0x004fca0000201400 */
[----:B------:R-:W-:-:S06]  /*1ad0*/  FADD R120, R106, R103 ;  /* 0x000000676a787221 */ /* 0x000fcc0000000000 */
[----:B------:R-:W2:Y:S01]  /*1ae0*/  F2I.TRUNC.NTZ R120, R120 ;  /* 0x0000007800787305 */ /* 0x000ea2000020f100 */
[----:B------:R-:W-:-:S05]  /*1af0*/  I2FP.F32.S32 R105, R64 ;  /* 0x0000004000697245 */ /* 0x000fca0000201400 */
[----:B0-----:R-:W-:Y:S01]  /*1b00*/  FMUL R103, R105, R72 ;  /* 0x0000004869677220 */ /* 0x001fe20000400000 */
[----:B--2---:R-:W-:Y:S02]  /*1b10*/  I2FP.F32.S32 R104, R120 ;  /* 0x0000007800687245 */ /* 0x004fe40000201400 */
[----:B------:R-:W-:Y:S01]  /*1b20*/  ISETP.NE.AND P0, PT, R86, -0x1, PT ;  /* 0xffffffff5600780c */ /* 0x000fe20003f05270 */
[----:B------:R-:W0:Y:S02]  /*1b30*/  LDC R120, c[0x3][0xa4] ;  /* 0x00c02900ff787b82 */ /* 0x000e240000000800 */
[----:B------:R-:W-:-:S06]  /*1b40*/  FADD R121, R103, R104 ;  /* 0x0000006867797221 */ /* 0x000fcc0000000000 */
[----:B------:R-:W2:Y:S01]  /*1b50*/  F2I.TRUNC.NTZ R121, R121 ;  /* 0x0000007900797305 */ /* 0x000ea2000020f100 */
[----:B------:R-:W-:-:S05]  /*1b60*/  I2FP.F32.S32 R104, R65 ;  /* 0x0000004100687245 */ /* 0x000fca0000201400 */
[----:B------:R-:W-:Y:S01]  /*1b70*/  FMUL R102, R104, R73 ;  /* 0x0000004968667220 */ /* 0x000fe20000400000 */
[----:B--2---:R-:W-:-:S05]  /*1b80*/  I2FP.F32.S32 R123, R121 ;  /* 0x00000079007b7245 */ /* 0x004fca0000201400 */
[----:B------:R-:W-:-:S06]  /*1b90*/  FADD R123, R102, R123 ;  /* 0x0000007b667b7221 */ /* 0x000fcc0000000000 */
[----:B------:R-:W2:Y:S01]  /*1ba0*/  F2I.TRUNC.NTZ R123, R123 ;  /* 0x0000007b007b7305 */ /* 0x000ea2000020f100 */
[----:B------:R-:W-:Y:S02]  /*1bb0*/  FSEL R125, R45, R36, P0 ;  /* 0x000000242d7d7208 */ /* 0x000fe40000000000 */
[----:B------:R-:W-:-:S05]  /*1bc0*/  I2FP.F32.S32 R36, R100 ;  /* 0x0000006400247245 */ /* 0x000fca0000201400 */
[----:B-1----:R-:W-:Y:S01]  /*1bd0*/  FMUL R86, R36, R101 ;  /* 0x0000006524567220 */ /* 0x002fe20000400000 */
[----:B--2---:R-:W-:-:S05]  /*1be0*/  I2FP.F32.S32 R45, R123 ;  /* 0x0000007b002d7245 */ /* 0x004fca0000201400 */
[----:B------:R-:W-:Y:S02]  /*1bf0*/  FADD R124, R86, R45 ;  /* 0x0000002d567c7221 */ /* 0x000fe40000000000 */
[----:B------:R-:W1:Y:S08]  /*1c00*/  F2I.TRUNC.NTZ R45, R125 ;  /* 0x0000007d002d7305 */ /* 0x000e70000020f100 */
[----:B------:R-:W2:Y:S01]  /*1c10*/  F2I.TRUNC.NTZ R121, R124 ;  /* 0x0000007c00797305 */ /* 0x000ea2000020f100 */
[----:B-1----:R-:W-:Y:S01]  /*1c20*/  ISETP.GT.AND P1, PT, R45, R0, PT ;  /* 0x000000002d00720c */ /* 0x002fe20003f24270 */
[----:B0-----:R-:W-:Y:S01]  /*1c30*/  @P0 FMUL R120, R43, R120 ;  /* 0x000000782b780220 */ /* 0x001fe20000400000 */
[----:B------:R-:W-:Y:S04]  /*1c40*/  BSSY.RECONVERGENT B2, `(.L_x_14) ;  /* 0x000011a000027945 */ /* 0x000fe80003800200 */
[----:B------:R-:W-:Y:S01]  /*1c50*/  BSSY.RELIABLE B3, `(.L_x_15) ;  /* 0x00000fb000037945 */ /* 0x000fe20003800100 */
[----:B------:R-:W-:Y:S01]  /*1c60*/  MOV R122, R45 ;  /* 0x0000002d007a7202 */ /* 0x000fe20000000f00 */
[----:B------:R0:W1:Y:S01]  /*1c70*/  F2I.TRUNC.NTZ R43, R120 ;  /* 0x00000078002b7305 */ /* 0x000062000020f100 */
[----:B--2---:R-:W-:-:S04]  /*1c80*/  ISETP.GT.AND P0, PT, R121, R0, PT ;  /* 0x000000007900720c */ /* 0x004fc80003f04270 */
[----:B------:R-:W-:Y:S02]  /*1c90*/  SEL R76, R76, RZ, !P0 ;  /* 0x000000ff4c4c7207 */ /* 0x000fe40004000000 */
[----:B0-----:R-:W-:Y:S01]  /*1ca0*/  CS2R R120, SRZ ;  /* 0x0000000000787805 */ /* 0x001fe2000001ff00 */
[----:B------:R-:W-:Y:S06]  /*1cb0*/  @P1 BRA `(.L_x_16) ;  /* 0x0000000c00d01947 */ /* 0x000fec0003800000 */
[----:B------:R-:W-:Y:S01]  /*1cc0*/  ISETP.NE.AND P0, PT, R87, -0x1, PT ;  /* 0xffffffff5700780c */ /* 0x000fe20003f05270 */
[----:B------:R-:W0:Y:S01]  /*1cd0*/  LDC R123, c[0x3][0xa8] ;  /* 0x00c02a00ff7b7b82 */ /* 0x000e220000000800 */
[----:B-1----:R-:W-:Y:S01]  /*1ce0*/  I2FP.F32.S32 R120, R43 ;  /* 0x0000002b00787245 */ /* 0x002fe20000201400 */
[----:B------:R-:W-:Y:S01]  /*1cf0*/  IMAD.MOV.U32 R121, RZ, RZ, R45 ;  /* 0x000000ffff797224 */ /* 0x000fe200078e002d */
[----:B------:R-:W-:-:S04]  /*1d00*/  FSEL R37, R44, R37, P0 ;  /* 0x000000252c257208 */ /* 0x000fc80000000000 */
[----:B------:R-:W1:Y:S02]  /*1d10*/  F2I.TRUNC.NTZ R122, R37 ;  /* 0x00000025007a7305 */ /* 0x000e64000020f100 */
[----:B-1----:R-:W-:-:S03]  /*1d20*/  IMAD.IADD R87, R45, 0x1, R122 ;  /* 0x000000012d577824 */ /* 0x002fc600078e027a */
[----:B0-----:R-:W-:Y:S02]  /*1d30*/  @P0 FMUL R123, R42, R123 ;  /* 0x0000007b2a7b0220 */ /* 0x001fe40000400000 */
[----:B------:R-:W-:Y:S02]  /*1d40*/  ISETP.GT.AND P0, PT, R87, R0, PT ;  /* 0x000000005700720c */ /* 0x000fe40003f04270 */
[----:B------:R0:W2:Y:S11]  /*1d50*/  F2I.TRUNC.NTZ R43, R123 ;  /* 0x0000007b002b7305 */ /* 0x0000b6000020f100 */
[----:B0-----:R-:W-:Y:S05]  /*1d60*/  @P0 BRA `(.L_x_16) ;  /* 0x0000000c00a40947 */ /* 0x001fea0003800000 */
[----:B------:R-:W-:Y:S01]  /*1d70*/  ISETP.NE.AND P0, PT, R12, -0x1, PT ;  /* 0xffffffff0c00780c */ /* 0x000fe20003f05270 */
[----:B------:R-:W-:Y:S01]  /*1d80*/  IMAD.MOV.U32 R121, RZ, RZ, R87 ;  /* 0x000000ffff797224 */ /* 0x000fe200078e0057 */
[----:B------:R-:W0:Y:S01]  /*1d90*/  LDC R12, c[0x3][0xac] ;  /* 0x00c02b00ff0c7b82 */ /* 0x000e220000000800 */
[----:B--2---:R-:W-:Y:S02]  /*1da0*/  I2FP.F32.S32 R45, R43 ;  /* 0x0000002b002d7245 */ /* 0x004fe40000201400 */
[----:B------:R-:W-:-:S03]  /*1db0*/  FSEL R24, R49, R24, P0 ;  /* 0x0000001831187208 */ /* 0x000fc60000000000 */
[----:B------:R-:W-:Y:S01]  /*1dc0*/  FADD R120, R120, R45 ;  /* 0x0000002d78787221 */ /* 0x000fe20000000000 */
[----:B------:R-:W1:Y:S02]  /*1dd0*/  F2I.TRUNC.NTZ R122, R24 ;  /* 0x00000018007a7305 */ /* 0x000e64000020f100 */
[----:B-1----:R-:W-:Y:S02]  /*1de0*/  IMAD.IADD R37, R87, 0x1, R122 ;  /* 0x0000000157257824 */ /* 0x002fe400078e027a */
[----:B0-----:R-:W-:-:S03]  /*1df0*/  @P0 FMUL R12, R47, R12 ;  /* 0x0000000c2f0c0220 */ /* 0x001fc60000400000 */
[----:B------:R-:W-:Y:S01]  /*1e00*/  ISETP.GT.AND P0, PT, R37, R0, PT ;  /* 0x000000002500720c */ /* 0x000fe20003f04270 */
[----:B------:R0:W3:-:S12]  /*1e10*/  F2I.TRUNC.NTZ R43, R12 ;  /* 0x0000000c002b7305 */ /* 0x0000d8000020f100 */
[----:B0-----:R-:W-:Y:S05]  /*1e20*/  @P0 BRA `(.L_x_16) ;  /* 0x0000000c00740947 */ /* 0x001fea0003800000 */
[----:B------:R-:W-:Y:S01]  /*1e30*/  ISETP.NE.AND P0, PT, R13, -0x1, PT ;  /* 0xffffffff0d00780c */ /* 0x000fe20003f05270 */
[----:B------:R-:W0:Y:S01]  /*1e40*/  LDC R47, c[0x3][0xb0] ;  /* 0x00c02c00ff2f7b82 */ /* 0x000e220000000800 */
[----:B---3--:R-:W-:Y:S01]  /*1e50*/  I2FP.F32.S32 R45, R43 ;  /* 0x0000002b002d7245 */ /* 0x008fe20000201400 */
[----:B------:R-:W-:Y:S01]  /*1e60*/  IMAD.MOV.U32 R121, RZ, RZ, R37 ;  /* 0x000000ffff797224 */ /* 0x000fe200078e0025 */
[----:B------:R-:W-:-:S03]  /*1e70*/  FSEL R25, R48, R25, P0 ;  /* 0x0000001930197208 */ /* 0x000fc60000000000 */
[----:B------:R-:W-:Y:S01]  /*1e80*/  FADD R120, R120, R45 ;  /* 0x0000002d78787221 */ /* 0x000fe20000000000 */
[----:B------:R-:W1:Y:S02]  /*1e90*/  F2I.TRUNC.NTZ R122, R25 ;  /* 0x00000019007a7305 */ /* 0x000e64000020f100 */
[----:B-1----:R-:W-:-:S03]  /*1ea0*/  IADD3 R13, PT, PT, R37, R122, RZ ;  /* 0x0000007a250d7210 */ /* 0x002fc60007ffe0ff */
[----:B0-----:R-:W-:Y:S01]  /*1eb0*/  @P0 FMUL R47, R46, R47 ;  /* 0x0000002f2e2f0220 */ /* 0x001fe20000400000 */
[----:B------:R-:W-:-:S03]  /*1ec0*/  ISETP.GT.AND P0, PT, R13, R0, PT ;  /* 0x000000000d00720c */ /* 0x000fc60003f04270 */
[----:B------:R0:W4:Y:S10]  /*1ed0*/  F2I.TRUNC.NTZ R43, R47 ;  /* 0x0000002f002b7305 */ /* 0x000134000020f100 */
[----:B0-----:R-:W-:Y:S05]  /*1ee0*/  @P0 BRA `(.L_x_16) ;  /* 0x0000000c00440947 */ /* 0x001fea0003800000 */
[----:B------:R-:W-:Y:S01]  /*1ef0*/  ISETP.NE.AND P0, PT, R14, -0x1, PT ;  /* 0xffffffff0e00780c */ /* 0x000fe20003f05270 */
[----:B------:R-:W0:Y:S01]  /*1f00*/  LDC R12, c[0x3][0xb4] ;  /* 0x00c02d00ff0c7b82 */ /* 0x000e220000000800 */
[----:B----4-:R-:W-:Y:S01]  /*1f10*/  I2FP.F32.S32 R37, R43 ;  /* 0x0000002b00257245 */ /* 0x010fe20000201400 */
[----:B------:R-:W-:Y:S01]  /*1f20*/  IMAD.MOV.U32 R121, RZ, RZ, R13 ;  /* 0x000000ffff797224 */ /* 0x000fe200078e000d */
[----:B------:R-:W-:-:S03]  /*1f30*/  FSEL R28, R53, R28, P0 ;  /* 0x0000001c351c7208 */ /* 0x000fc60000000000 */
[----:B------:R-:W-:Y:S01]  /*1f40*/  FADD R120, R120, R37 ;  /* 0x0000002578787221 */ /* 0x000fe20000000000 */
[----:B------:R-:W1:Y:S02]  /*1f50*/  F2I.TRUNC.NTZ R122, R28 ;  /* 0x0000001c007a7305 */ /* 0x000e64000020f100 */
[----:B-1----:R-:W-:-:S03]  /*1f60*/  IMAD.IADD R25, R13, 0x1, R122 ;  /* 0x000000010d197824 */ /* 0x002fc600078e027a */
[----:B0-----:R-:W-:Y:S02]  /*1f70*/  @P0 FMUL R12, R51, R12 ;  /* 0x0000000c330c0220 */ /* 0x001fe40000400000 */
[----:B------:R-:W-:Y:S02]  /*1f80*/  ISETP.GT.AND P0, PT, R25, R0, PT ;  /* 0x000000001900720c */ /* 0x000fe40003f04270 */
[----:B------:R0:W1:Y:S11]  /*1f90*/  F2I.TRUNC.NTZ R43, R12 ;  /* 0x0000000c002b7305 */ /* 0x000076000020f100 */
[----:B0-----:R-:W-:Y:S05]  /*1fa0*/  @P0 BRA `(.L_x_16) ;  /* 0x0000000c00140947 */ /* 0x001fea0003800000 */
[----:B------:R-:W-:Y:S01]  /*1fb0*/  ISETP.NE.AND P0, PT, R15, -0x1, PT ;  /* 0xffffffff0f00780c */ /* 0x000fe20003f05270 */
[----:B------:R-:W0:Y:S01]  /*1fc0*/  LDC R37, c[0x3][0xb8] ;  /* 0x00c02e00ff257b82 */ /* 0x000e220000000800 */
[----:B-1----:R-:W-:Y:S02]  /*1fd0*/  I2FP.F32.S32 R15, R43 ;  /* 0x0000002b000f7245 */ /* 0x002fe40000201400 */
[----:B------:R-:W-:Y:S02]  /*1fe0*/  FSEL R29, R52, R29, P0 ;  /* 0x0000001d341d7208 */ /* 0x000fe40000000000 */
[----:B------:R-:W-:Y:S01]  /*1ff0*/  MOV R121, R25 ;  /* 0x0000001900797202 */ /* 0x000fe20000000f00 */
        /* <DEDUP_REMOVED lines=9> */
[----:B-1----:R-:W-:Y:S01]  /*2090*/  I2FP.F32.S32 R25, R43 ;  /* 0x0000002b00197245 */ /* 0x002fe20000201400 */
        /* <DEDUP_REMOVED lines=28> */
[----:B-1----:R-:W-:-:S03]  /*2260*/  IADD3 R15, PT, PT, R13, R122, RZ ;  /* 0x0000007a0d0f7210 */ /* 0x002fc60007ffe0ff */
[----:B0-----:R-:W-:Y:S01]  /*2270*/  @P0 FMUL R12, R59, R12 ;  /* 0x0000000c3b0c0220 */ /* 0x001fe20000400000 */
[----:B------:R-:W-:-:S03]  /*2280*/  ISETP.GT.AND P0, PT, R15, R0, PT ;  /* 0x000000000f00720c */ /* 0x000fc60003f04270 */
[----:B------:R0:W1:Y:S10]  /*2290*/  F2I.TRUNC.NTZ R43, R12 ;  /* 0x0000000c002b7305 */ /* 0x000074000020f100 */
        /* <DEDUP_REMOVED lines=13> */
[----:B------:R-:W0:Y:S01]  /*2370*/  LDC R12, c[0x3][0xcc] ;  /* 0x00c03300ff0c7b82 */ /* 0x000e220000000800 */
[----:B------:R-:W-:Y:S02]  /*2380*/  ISETP.NE.AND P0, PT, R20, -0x1, PT ;  /* 0xffffffff1400780c */ /* 0x000fe40003f05270 */
[----:B------:R-:W-:Y:S02]  /*2390*/  I2FP.F32.S32 R15, R20 ;  /* 0x00000014000f7245 */ /* 0x000fe40000201400 */
[----:B------:R-:W-:Y:S02]  /*23a0*/  FSEL R34, R119, R34, P0 ;  /* 0x0000002277227208 */ /* 0x000fe40000000000 */
[----:B-1----:R-:W-:Y:S02]  /*23b0*/  I2FP.F32.S32 R17, R43 ;  /* 0x0000002b00117245 */ /* 0x002fe40000201400 */
[----:B------:R-:W1:Y:S01]  /*23c0*/  F2I.TRUNC.NTZ R122, R34 ;  /* 0x00000022007a7305 */ /* 0x000e62000020f100 */
[----:B------:R-:W-:-:S02]  /*23d0*/  MOV R121, R13 ;  /* 0x0000000d00797202 */ /* 0x000fc40000000f00 */
[----:B------:R-:W-:Y:S02]  /*23e0*/  FADD R120, R120, R17 ;  /* 0x0000001178787221 */ /* 0x000fe40000000000 */
[----:B0-----:R-:W-:Y:S01]  /*23f0*/  @P0 FMUL R12, R15, R12 ;  /* 0x0000000c0f0c0220 */ /* 0x001fe20000400000 */
[----:B-1----:R-:W-:-:S03]  /*2400*/  IMAD.IADD R15, R13, 0x1, R122 ;  /* 0x000000010d0f7824 */ /* 0x002fc600078e027a */
[----:B------:R0:W1:Y:S02]  /*2410*/  F2I.TRUNC.NTZ R43, R12 ;  /* 0x0000000c002b7305 */ /* 0x000064000020f100 */
[----:B------:R-:W-:-:S13]  /*2420*/  ISETP.GT.AND P0, PT, R15, R0, PT ;  /* 0x000000000f00720c */ /* 0x000fda0003f04270 */
[----:B01----:R-:W-:Y:S05]  /*2430*/  @P0 BRA `(.L_x_16) ;  /* 0x0000000400f00947 */ /* 0x003fea0003800000 */
[----:B------:R-:W-:Y:S01]  /*2440*/  ISETP.NE.AND P0, PT, R21, -0x1, PT ;  /* 0xffffffff1500780c */ /* 0x000fe20003f05270 */
[----:B------:R-:W0:Y:S01]  /*2450*/  LDC R12, c[0x3][0xd0] ;  /* 0x00c03400ff0c7b82 */ /* 0x000e220000000800 */
[----:B------:R-:W-:Y:S01]  /*2460*/  I2FP.F32.S32 R21, R21 ;  /* 0x0000001500157245 */ /* 0x000fe20000201400 */
[----:B------:R-:W-:Y:S01]  /*2470*/  IMAD.MOV.U32 R121, RZ, RZ, R15 ;  /* 0x000000ffff797224 */ /* 0x000fe200078e000f */
[----:B------:R-:W-:Y:S02]  /*2480*/  FSEL R35, R118, R35, P0 ;  /* 0x0000002376237208 */ /* 0x000fe40000000000 */
[----:B------:R-:W-:Y:S02]  /*2490*/  I2FP.F32.S32 R17, R43 ;  /* 0x0000002b00117245 */ /* 0x000fe40000201400 */
[----:B------:R-:W1:Y:S03]  /*24a0*/  F2I.TRUNC.NTZ R122, R35 ;  /* 0x00000023007a7305 */ /* 0x000e66000020f100 */
[----:B------:R-:W-:Y:S01]  /*24b0*/  FADD R120, R120, R17 ;  /* 0x0000001178787221 */ /* 0x000fe20000000000 */
[----:B-1----:R-:W-:-:S02]  /*24c0*/  IMAD.IADD R13, R15, 0x1, R122 ;  /* 0x000000010f0d7824 */ /* 0x002fc400078e027a */
[----:B0-----:R-:W-:-:S03]  /*24d0*/  @P0 FMUL R12, R21, R12 ;  /* 0x0000000c150c0220 */ /* 0x001fc60000400000 */
[----:B------:R-:W-:Y:S01]  /*24e0*/  ISETP.GT.AND P0, PT, R13, R0, PT ;  /* 0x000000000d00720c */ /* 0x000fe20003f04270 */
[----:B------:R0:W1:-:S12]  /*24f0*/  F2I.TRUNC.NTZ R43, R12 ;  /* 0x0000000c002b7305 */ /* 0x000058000020f100 */
        /* <DEDUP_REMOVED lines=99> */
[----:B-1----:R-:W-:Y:S02]  /*2b30*/  I2FP.F32.S32 R17, R43 ;  /* 0x0000002b00117245 */ /* 0x002fe40000201400 */
[----:B------:R-:W-:-:S03]  /*2b40*/  FSEL R86, R86, R101, P0 ;  /* 0x0000006556567208 */ /* 0x000fc60000000000 */
[----:B------:R-:W-:Y:S01]  /*2b50*/  FADD R120, R120, R17 ;  /* 0x0000001178787221 */ /* 0x000fe20000000000 */
[----:B------:R-:W1:Y:S05]  /*2b60*/  F2I.TRUNC.NTZ R122, R86 ;  /* 0x00000056007a7305 */ /* 0x000e6a000020f100 */
[----:B0-----:R-:W-:Y:S01]  /*2b70*/  @P0 FMUL R19, R36, R19 ;  /* 0x0000001324130220 */ /* 0x001fe20000400000 */
[----:B-1----:R-:W-:-:S03]  /*2b80*/  IMAD.IADD R15, R13, 0x1, R122 ;  /* 0x000000010d0f7824 */ /* 0x002fc600078e027a */
[----:B------:R-:W0:Y:S02]  /*2b90*/  F2I.TRUNC.NTZ R43, R19 ;  /* 0x00000013002b7305 */ /* 0x000e24000020f100 */
[----:B------:R-:W-:-:S13]  /*2ba0*/  ISETP.GT.AND P0, PT, R15, R0, PT ;  /* 0x000000000f00720c */ /* 0x000fda0003f04270 */
[----:B0-----:R-:W-:Y:S01]  /*2bb0*/  @!P0 I2FP.F32.S32 R15, R43 ;  /* 0x0000002b000f8245 */ /* 0x001fe20000201400 */
[----:B------:R-:W-:Y:S05]  /*2bc0*/  @!P0 BREAK.RELIABLE B3 ;  /* 0x0000000000038942 */ /* 0x000fea0003800100 */
[----:B------:R-:W-:Y:S01]  /*2bd0*/  @!P0 FADD R12, R120, R15 ;  /* 0x0000000f780c8221 */ /* 0x000fe20000000000 */
[----:B------:R-:W-:Y:S06]  /*2be0*/  @!P0 BRA `(.L_x_17) ;  /* 0x00000000007c8947 */ /* 0x000fec0003800000 */
[----:B------:R-:W-:-:S07]  /*2bf0*/  MOV R121, R13 ;  /* 0x0000000d00797202 */ /* 0x000fce0000000f00 */
.L_x_16:
[----:B------:R-:W-:Y:S05]  /*2c00*/  BSYNC.RELIABLE B3 ;  /* 0x0000000000037941 */ /* 0x000fea0003800100 */
.L_x_15:
[----:B------:R-:W-:Y:S01]  /*2c10*/  IABS R16, R122 ;  /* 0x0000007a00107213 */ /* 0x000fe20000000000 */
[----:B------:R-:W-:-:S03]  /*2c20*/  IMAD.IADD R12, R0, 0x1, -R121 ;  /* 0x00000001000c7824 */ /* 0x000fc600078e0a79 */
[----:B------:R-:W0:Y:S01]  /*2c30*/  I2F.RP R14, R16 ;  /* 0x00000010000e7306 */ /* 0x000e220000209400 */
[----:B-1234-:R-:W-:Y:S01]  /*2c40*/  IMAD R43, R12, R43, RZ ;  /* 0x0000002b0c2b7224 */ /* 0x01efe200078e02ff */
[----:B------:R-:W-:-:S04]  /*2c50*/  IABS R12, R122 ;  /* 0x0000007a000c7213 */ /* 0x000fc80000000000 */
[----:B------:R-:W-:Y:S02]  /*2c60*/  IABS R17, R43 ;  /* 0x0000002b00117213 */ /* 0x000fe40000000000 */
[----:B------:R-:W-:-:S04]  /*2c70*/  LOP3.LUT R43, R43, R122, RZ, 0x3c, !PT ;  /* 0x0000007a2b2b7212 */ /* 0x000fc800078e3cff */
[----:B------:R-:W-:Y:S01]  /*2c80*/  ISETP.GE.AND P1, PT, R43, RZ, PT ;  /* 0x000000ff2b00720c */ /* 0x000fe20003f26270 */
[----:B0-----:R-:W0:Y:S02]  /*2c90*/  MUFU.RCP R14, R14 ;  /* 0x0000000e000e7308 */ /* 0x001e240000001000 */
[----:B0-----:R-:W-:Y:S01]  /*2ca0*/  VIADD R13, R14, 0xffffffe ;  /* 0x0ffffffe0e0d7836 */ /* 0x001fe20000000000 */
[----:B------:R-:W-:Y:S01]  /*2cb0*/  IADD3 R14, PT, PT, RZ, -R12, RZ ;  /* 0x8000000cff0e7210 */ /* 0x000fe20007ffe0ff */
[----:B------:R-:W-:-:S04]  /*2cc0*/  IMAD.MOV.U32 R12, RZ, RZ, RZ ;  /* 0x000000ffff0c7224 */ /* 0x000fc800078e00ff */
[----:B------:R-:W0:Y:S02]  /*2cd0*/  F2I.FTZ.U32.TRUNC.NTZ R13, R13 ;  /* 0x0000000d000d7305 */ /* 0x000e24000021f000 */
[----:B0-----:R-:W-:-:S04]  /*2ce0*/  IMAD.MOV R15, RZ, RZ, -R13 ;  /* 0x000000ffff0f7224 */ /* 0x001fc800078e0a0d */
[----:B------:R-:W-:-:S04]  /*2cf0*/  IMAD R15, R15, R16, RZ ;  /* 0x000000100f0f7224 */ /* 0x000fc800078e02ff */
[----:B------:R-:W-:-:S04]  /*2d00*/  IMAD.HI.U32 R12, R13, R15, R12 ;  /* 0x0000000f0d0c7227 */ /* 0x000fc800078e000c */
[----:B------:R-:W-:-:S04]  /*2d10*/  IMAD.MOV.U32 R13, RZ, RZ, R17 ;  /* 0x000000ffff0d7224 */ /* 0x000fc800078e0011 */
[----:B------:R-:W-:-:S04]  /*2d20*/  IMAD.HI.U32 R12, R12, R13, RZ ;  /* 0x0000000d0c0c7227 */ /* 0x000fc800078e00ff */
[----:B------:R-:W-:-:S05]  /*2d30*/  IMAD R13, R12, R14, R13 ;  /* 0x0000000e0c0d7224 */ /* 0x000fca00078e020d */
[----:B------:R-:W-:-:S13]  /*2d40*/  ISETP.GT.U32.AND P2, PT, R16, R13, PT ;  /* 0x0000000d1000720c */ /* 0x000fda0003f44070 */
[----:B------:R-:W-:Y:S01]  /*2d50*/  @!P2 IMAD.IADD R13, R13, 0x1, -R16 ;  /* 0x000000010d0da824 */ /* 0x000fe200078e0a10 */
[----:B------:R-:W-:Y:S02]  /*2d60*/  @!P2 IADD3 R12, PT, PT, R12, 0x1, RZ ;  /* 0x000000010c0ca810 */ /* 0x000fe40007ffe0ff */
[----:B------:R-:W-:Y:S02]  /*2d70*/  ISETP.NE.AND P2, PT, R122, RZ, PT ;  /* 0x000000ff7a00720c */ /* 0x000fe40003f45270 */
[----:B------:R-:W-:-:S13]  /*2d80*/  ISETP.GE.U32.AND P0, PT, R13, R16, PT ;  /* 0x000000100d00720c */ /* 0x000fda0003f06070 */
[----:B------:R-:W-:-:S04]  /*2d90*/  @P0 VIADD R12, R12, 0x1 ;  /* 0x000000010c0c0836 */ /* 0x000fc80000000000 */
[----:B------:R-:W-:Y:S01]  /*2da0*/  @!P1 IMAD.MOV R12, RZ, RZ, -R12 ;  /* 0x000000ffff0c9224 */ /* 0x000fe200078e0a0c */
[----:B------:R-:W-:-:S04]  /*2db0*/  @!P2 LOP3.LUT R12, RZ, R122, RZ, 0x33, !PT ;  /* 0x0000007aff0ca212 */ /* 0x000fc800078e33ff */
[----:B------:R-:W-:-:S05]  /*2dc0*/  I2FP.F32.S32 R13, R12 ;  /* 0x0000000c000d7245 */ /* 0x000fca0000201400 */
[----:B------:R-:W-:-:S07]  /*2dd0*/  FADD R12, R13, R120 ;  /* 0x000000780d0c7221 */ /* 0x000fce0000000000 */
.L_x_17:
[----:B------:R-:W-:Y:S05]  /*2de0*/  BSYNC.RECONVERGENT B2 ;  /* 0x0000000000027941 */ /* 0x000fea0003800200 */
.L_x_14:
[----:B------:R-:W0:Y:S02]  /*2df0*/  F2I.TRUNC.NTZ R12, R12 ;  /* 0x0000000c000c7305 */ /* 0x000e24000020f100 */
[----:B0-----:R-:W-:-:S04]  /*2e00*/  ISETP.GT.AND P0, PT, R12, R39, PT ;  /* 0x000000270c00720c */ /* 0x001fc80003f04270 */
[----:B------:R-:W-:-:S09]  /*2e10*/  SEL R76, R76, RZ, P0 ;  /* 0x000000ff4c4c7207 */ /* 0x000fd20000000000 */
.L_x_13:
[----:B------:R-:W-:Y:S05]  /*2e20*/  BSYNC.RECONVERGENT B1 ;  /* 0x0000000000017941 */ /* 0x000fea0003800200 */
.L_x_11:
[----:B------:R-:W-:-:S04]  /*2e30*/  PRMT R12, R76, 0x9910, RZ ;  /* 0x000099104c0c7816 */ /* 0x000fc800000000ff */
[----:B------:R-:W-:Y:S01]  /*2e40*/  ISETP.NE.AND P0, PT, R12, RZ, PT ;  /* 0x000000ff0c00720c */ /* 0x000fe20003f05270 */
[----:B------:R-:W-:-:S03]  /*2e50*/  VIADD R12, R38, 0x1 ;  /* 0x00000001260c7836 */ /* 0x000fc60000000000 */
[----:B------:R-:W-:-:S13]  /*2e60*/  ISETP.LT.AND P0, PT, R38, 0x1e, P0 ;  /* 0x0000001e2600780c */ /* 0x000fda0000701270 */
[----:B------:R-:W-:-:S04]  /*2e70*/  @!P0 IADD3 R12, PT, PT, R38, RZ, RZ ;  /* 0x000000ff260c8210 */ /* 0x000fc80007ffe0ff */
[----:B------:R-:W-:Y:S01]  /*2e80*/  ISETP.NE.AND P0, PT, R12, 0x9, PT ;  /* 0x000000090c00780c */ /* 0x000fe20003f05270 */
[----:B------:R-:W-:-:S12]  /*2e90*/  IMAD.MOV.U32 R38, RZ, RZ, R12 ;  /* 0x000000ffff267224 */ /* 0x000fd800078e000c */
[----:B------:R-:W-:Y:S05]  /*2ea0*/  @P0 BRA `(.L_x_18) ;  /* 0xffffffd800200947 */ /* 0x000fea000383ffff */
[----:B------:R-:W-:Y:S05]  /*2eb0*/  BSYNC.RECONVERGENT B0 ;  /* 0x0000000000007941 */ /* 0x000fea0003800200 */
.L_x_6:
[----:B------:R-:W-:Y:S05]  /*2ec0*/  WARPSYNC.ALL ;  /* 0x0000000000007948 */ /* 0x000fea0003800000 */
[----:B------:R-:W0:Y:S01]  /*2ed0*/  S2R R17, SR_TID.X ;  /* 0x0000000000117919 */ /* 0x000e220000002100 */
[----:B------:R-:W1:Y:S01]  /*2ee0*/  S2UR UR5, SR_CgaCtaId ;  /* 0x00000000000579c3 */ /* 0x000e620000008800 */
[----:B------:R-:W-:Y:S01]  /*2ef0*/  UMOV UR4, 0x400 ;  /* 0x0000040000047882 */ /* 0x000fe20000000000 */
[----:B------:R-:W-:Y:S02]  /*2f00*/  ISETP.GE.U32.AND P0, PT, R40, 0x2, PT ;  /* 0x000000022800780c */ /* 0x000fe40003f06070 */
[----:B------:R-:W-:Y:S01]  /*2f10*/  I2FP.F32.S32 R39, R39 ;  /* 0x0000002700277245 */ /* 0x000fe20000201400 */
[----:B-1----:R-:W-:Y:S01]  /*2f20*/  ULEA UR4, UR5, UR4, 0x18 ;  /* 0x0000000405047291 */ /* 0x002fe2000f8ec0ff */
[----:B------:R-:W1:Y:S05]  /*2f30*/  LDCU UR5, c[0x0][0x3a8] ;  /* 0x00007500ff0577ac */ /* 0x000e6a0008000800 */
[----:B0-----:R-:W-:-:S05]  /*2f40*/  LEA R19, R17, UR4, 0x2 ;  /* 0x0000000411137c11 */ /* 0x001fca000f8e10ff */
[----:B------:R-:W0:Y:S01]  /*2f50*/  LDS R0, [R19] ;  /* 0x0000000013007984 */ /* 0x000e220000000800 */
[----:B-1----:R-:W-:Y:S01]  /*2f60*/  ULEA UR5, UR5, UR4, 0x2 ;  /* 0x0000000405057291 */ /* 0x002fe2000f8e10ff */
[----:B0-----:R-:W-:-:S05]  /*2f70*/  FADD R0, R39, R0 ;  /* 0x0000000027007221 */ /* 0x001fca0000000000 */
[----:B------:R0:W-:Y:S01]  /*2f80*/  STS [R19], R0 ;  /* 0x0000000013007388 */ /* 0x0001e20000000800 */
[----:B------:R-:W-:Y:S06]  /*2f90*/  BAR.SYNC.DEFER_BLOCKING 0x0 ;  /* 0x0000000000007b1d */ /* 0x000fec0000010000 */
[----:B------:R-:W-:Y:S05]  /*2fa0*/  @!P0 BRA `(.L_x_19) ;  /* 0x0000000000488947 */ /* 0x000fea0003800000 */
.L_x_22:
[--C-:B------:R-:W-:Y:S01]  /*2fb0*/  IMAD.MOV.U32 R13, RZ, RZ, R40.reuse ;  /* 0x000000ffff0d7224 */ /* 0x100fe200078e0028 */
[----:B------:R-:W-:Y:S01]  /*2fc0*/  SHF.R.U32.HI R40, RZ, 0x1, R40 ;  /* 0x00000001ff287819 */ /* 0x000fe20000011628 */
[----:B------:R-:W-:Y:S03]  /*2fd0*/  BSSY.RECONVERGENT B0, `(.L_x_20) ;  /* 0x000000c000007945 */ /* 0x000fe60003800200 */
[----:B------:R-:W-:-:S13]  /*2fe0*/  ISETP.GE.U32.AND P0, PT, R17, R40, PT ;  /* 0x000000281100720c */ /* 0x000fda0003f06070 */
[----:B-1----:R-:W-:Y:S05]  /*2ff0*/  @P0 BRA `(.L_x_21) ;  /* 0x0000000000240947 */ /* 0x002fea0003800000 */
[----:B------:R-:W-:Y:S01]  /*3000*/  IMAD R12, R40, 0x4, R19 ;  /* 0x00000004280c7824 */ /* 0x000fe200078e0213 */
[----:B0-----:R-:W-:Y:S01]  /*3010*/  LDS R0, [R19] ;  /* 0x0000000013007984 */ /* 0x001fe20000000800 */
[----:B------:R-:W-:-:S03]  /*3020*/  LEA R21, R17, UR5, 0x2 ;  /* 0x0000000511157c11 */ /* 0x000fc6000f8e10ff */
[----:B------:R-:W0:Y:S02]  /*3030*/  LDS R15, [R12] ;  /* 0x000000000c0f7984 */ /* 0x000e240000000800 */
[----:B0-----:R-:W-:-:S13]  /*3040*/  FSETP.GEU.AND P0, PT, R0, R15, PT ;  /* 0x0000000f0000720b */ /* 0x001fda0003f0e000 */
[----:B------:R-:W-:Y:S01]  /*3050*/  @!P0 LEA R0, R40, R21, 0x2 ;  /* 0x0000001528008211 */ /* 0x000fe200078e10ff */
[----:B------:R-:W-:Y:S05]  /*3060*/  @!P0 STS [R19], R15 ;  /* 0x0000000f13008388 */ /* 0x000fea0000000800 */
[----:B------:R-:W0:Y:S04]  /*3070*/  @!P0 LDS R0, [R0] ;  /* 0x0000000000008984 */ /* 0x000e280000000800 */
[----:B0-----:R1:W-:Y:S02]  /*3080*/  @!P0 STS [R21], R0 ;  /* 0x0000000015008388 */ /* 0x0013e40000000800 */
.L_x_21:
[----:B------:R-:W-:Y:S05]  /*3090*/  BSYNC.RECONVERGENT B0 ;  /* 0x0000000000007941 */ /* 0x000fea0003800200 */
.L_x_20:
[----:B------:R-:W-:Y:S01]  /*30a0*/  BAR.SYNC.DEFER_BLOCKING 0x0 ;  /* 0x0000000000007b1d */ /* 0x000fe20000010000 */
[----:B------:R-:W-:-:S13]  /*30b0*/  ISETP.GT.U32.AND P0, PT, R13, 0x3, PT ;  /* 0x000000030d00780c */ /* 0x000fda0003f04070 */
[----:B------:R-:W-:Y:S05]  /*30c0*/  @P0 BRA `(.L_x_22) ;  /* 0xfffffffc00b80947 */ /* 0x000fea000383ffff */
.L_x_19:
[----:B------:R-:W2:Y:S01]  /*30d0*/  LDS R12, [UR5] ;  /* 0x00000005ff0c7984 */ /* 0x000ea20008000800 */
[----:B------:R-:W-:Y:S01]  /*30e0*/  ISETP.NE.AND P0, PT, R17, RZ, PT ;  /* 0x000000ff1100720c */ /* 0x000fe20003f05270 */
[----:B------:R-:W3:Y:S01]  /*30f0*/  LDCU.64 UR6, c[0x0][0x358] ;  /* 0x00006b00ff0677ac */ /* 0x000ee20008000a00 */
[----:B------:R-:W-:Y:S01]  /*3100*/  BSSY.RECONVERGENT B0, `(.L_x_23) ;  /* 0x000000e000007945 */ /* 0x000fe20003800200 */
[----:B--2---:R-:W-:-:S10]  /*3110*/  ISETP.NE.AND P1, PT, R75, R12, PT ;  /* 0x0000000c4b00720c */ /* 0x004fd40003f25270 */
[----:B---3--:R-:W-:Y:S05]  /*3120*/  @P0 BRA `(.L_x_24) ;  /* 0x00000000002c0947 */ /* 0x008fea0003800000 */
[----:B------:R-:W2:Y:S01]  /*3130*/  S2UR UR5, SR_CgaCtaId ;  /* 0x00000000000579c3 */ /* 0x000ea20000008800 */
[----:B------:R-:W-:Y:S01]  /*3140*/  UMOV UR4, 0x400 ;  /* 0x0000040000047882 */ /* 0x000fe20000000000 */
[----:B------:R-:W-:-:S06]  /*3150*/  SHF.R.S32.HI R13, RZ, 0x1f, R12 ;  /* 0x0000001fff0d7819 */ /* 0x000fcc000001140c */
[----:B------:R-:W3:Y:S08]  /*3160*/  LDC.64 R14, c[0x0][0x380] ;  /* 0x0000e000ff0e7b82 */ /* 0x000ef00000000a00 */
[----:B------:R-:W4:Y:S01]  /*3170*/  LDC.64 R16, c[0x0][0x388] ;  /* 0x0000e200ff107b82 */ /* 0x000f220000000a00 */
[----:B--2---:R-:W-:Y:S01]  /*3180*/  ULEA UR4, UR5, UR4, 0x18 ;  /* 0x0000000405047291 */ /* 0x004fe2000f8ec0ff */
[----:B---3--:R-:W-:-:S08]  /*3190*/  IMAD.WIDE.U32 R14, R74, 0x4, R14 ;  /* 0x000000044a0e7825 */ /* 0x008fd000078e000e */
[----:B0-----:R-:W0:Y:S01]  /*31a0*/  LDS R19, [UR4] ;  /* 0x00000004ff137984 */ /* 0x001e220008000800 */
[----:B----4-:R-:W-:-:S03]  /*31b0*/  IMAD.WIDE.U32 R16, R74, 0x8, R16 ;  /* 0x000000084a107825 */ /* 0x010fc600078e0010 */
[----:B0-----:R2:W-:Y:S04]  /*31c0*/  STG.E desc[UR6][R14.64], R19 ;  /* 0x000000130e007986 */ /* 0x0015e8000c101906 */
[----:B------:R2:W-:Y:S02]  /*31d0*/  STG.E.64 desc[UR6][R16.64], R12 ;  /* 0x0000000c10007986 */ /* 0x0005e4000c101b06 */
.L_x_24:
[----:B------:R-:W-:Y:S05]  /*31e0*/  BSYNC.RECONVERGENT B0 ;  /* 0x0000000000007941 */ /* 0x000fea0003800200 */
.L_x_23:
[----:B------:R-:W-:Y:S04]  /*31f0*/  BSSY.RECONVERGENT B0, `(.L_x_25) ;  /* 0x0000060000007945 */ /* 0x000fe80003800200 */
[----:B------:R-:W-:Y:S05]  /*3200*/  @P1 BRA `(.L_x_26) ;  /* 0x0000000400781947 */ /* 0x000fea0003800000 */
[----:B--2---:R-:W2:Y:S01]  /*3210*/  LDC.64 R12, c[0x0][0x3a0] ;  /* 0x0000e800ff0c7b82 */ /* 0x004ea20000000a00 */
[----:B------:R-:W-:-:S04]  /*3220*/  IMAD R17, R74, 0x1f, RZ ;  /* 0x0000001f4a117824 */ /* 0x000fc800078e02ff */
[C---:B0-----:R-:W-:Y:S01]  /*3230*/  VIADD R19, R17.reuse, 0x1 ;  /* 0x0000000111137836 */ /* 0x041fe20000000000 */
[C---:B------:R-:W-:Y:S01]  /*3240*/  IADD3 R25, PT, PT, R17.reuse, 0x4, RZ ;  /* 0x0000000411197810 */ /* 0x040fe20007ffe0ff */
[C---:B-1----:R-:W-:Y:S01]  /*3250*/  VIADD R21, R17.reuse, 0x2 ;  /* 0x0000000211157836 */ /* 0x042fe20000000000 */
[C---:B------:R-:W-:Y:S01]  /*3260*/  IADD3 R33, PT, PT, R17.reuse, 0x8, RZ ;  /* 0x0000000811217810 */ /* 0x040fe20007ffe0ff */
[C---:B------:R-:W-:Y:S01]  /*3270*/  VIADD R23, R17.reuse, 0x3 ;  /* 0x0000000311177836 */ /* 0x040fe20000000000 */
        /* <DEDUP_REMOVED lines=9> */
[----:B------:R-:W-:-:S02]  /*3310*/  VIADD R37, R17, 0xa ;  /* 0x0000000a11257836 */ /* 0x000fc40000000000 */
[C---:B------:R-:W-:Y:S02]  /*3320*/  VIADD R39, R17.reuse, 0xb ;  /* 0x0000000b11277836 */ /* 0x040fe40000000000 */
[C---:B------:R-:W-:Y:S02]  /*3330*/  VIADD R43, R17.reuse, 0xd ;  /* 0x0000000d112b7836 */ /* 0x040fe40000000000 */
[----:B--2---:R-:W-:-:S04]  /*3340*/  IMAD.WIDE.U32 R14, R17, 0x4, R12 ;  /* 0x00000004110e7825 */ /* 0x004fc800078e000c */
[C---:B------:R-:W-:Y:S01]  /*3350*/  VIADD R45, R17.reuse, 0xe ;  /* 0x0000000e112d7836 */ /* 0x040fe20000000000 */
[----:B------:R0:W-:Y:S01]  /*3360*/  STG.E desc[UR6][R14.64], R2 ;  /* 0x000000020e007986 */ /* 0x0001e2000c101906 */
[C---:B------:R-:W-:Y:S02]  /*3370*/  VIADD R47, R17.reuse, 0xf ;  /* 0x0000000f112f7836 */ /* 0x040fe40000000000 */
[C---:B------:R-:W-:Y:S02]  /*3380*/  VIADD R51, R17.reuse, 0x11 ;  /* 0x0000001111337836 */ /* 0x040fe40000000000 */
[C---:B------:R-:W-:Y:S02]  /*3390*/  VIADD R53, R17.reuse, 0x12 ;  /* 0x0000001211357836 */ /* 0x040fe40000000000 */
[C---:B------:R-:W-:Y:S02]  /*33a0*/  VIADD R55, R17.reuse, 0x13 ;  /* 0x0000001311377836 */ /* 0x040fe40000000000 */
[----:B------:R-:W-:-:S02]  /*33b0*/  VIADD R59, R17, 0x15 ;  /* 0x00000015113b7836 */ /* 0x000fc40000000000 */
[C---:B------:R-:W-:Y:S02]  /*33c0*/  VIADD R61, R17.reuse, 0x16 ;  /* 0x00000016113d7836 */ /* 0x040fe40000000000 */
[C---:B------:R-:W-:Y:S02]  /*33d0*/  VIADD R63, R17.reuse, 0x17 ;  /* 0x00000017113f7836 */ /* 0x040fe40000000000 */
[C---:B------:R-:W-:Y:S02]  /*33e0*/  VIADD R67, R17.reuse, 0x19 ;  /* 0x0000001911437836 */ /* 0x040fe40000000000 */
[C---:B------:R-:W-:Y:S02]  /*33f0*/  VIADD R69, R17.reuse, 0x1a ;  /* 0x0000001a11457836 */ /* 0x040fe40000000000 */
[C---:B------:R-:W-:Y:S02]  /*3400*/  VIADD R71, R17.reuse, 0x1b ;  /* 0x0000001b11477836 */ /* 0x040fe40000000000 */
[----:B------:R-:W-:-:S02]  /*3410*/  VIADD R75, R17, 0x1d ;  /* 0x0000001d114b7836 */ /* 0x000fc40000000000 */
[----:B------:R-:W-:Y:S02]  /*3420*/  VIADD R87, R17, 0x1e ;  /* 0x0000001e11577836 */ /* 0x000fe40000000000 */
[----:B0-----:R-:W-:-:S04]  /*3430*/  IMAD.WIDE.U32 R14, R19, 0x4, R12 ;  /* 0x00000004130e7825 */ /* 0x001fc800078e000c */
[--C-:B------:R-:W-:Y:S01]  /*3440*/  IMAD.WIDE.U32 R16, R21, 0x4, R12.reuse ;  /* 0x0000000415107825 */ /* 0x100fe200078e000c */
[----:B------:R3:W-:Y:S03]  /*3450*/  STG.E desc[UR6][R14.64], R3 ;  /* 0x000000030e007986 */ /* 0x0007e6000c101906 */
        /* <DEDUP_REMOVED lines=54> */
[----:B------:R-:W-:Y:S01]  /*37c0*/  IMAD.WIDE.U32 R12, R87, 0x4, R12 ;  /* 0x00000004570c7825 */ /* 0x000fe200078e000c */
[----:B------:R3:W-:Y:S04]  /*37d0*/  STG.E desc[UR6][R70.64], R79 ;  /* 0x0000004f46007986 */ /* 0x0007e8000c101906 */
[----:B------:R3:W-:Y:S02]  /*37e0*/  STG.E desc[UR6][R12.64], R81 ;  /* 0x000000510c007986 */ /* 0x0007e4000c101906 */
.L_x_26:
[----:B------:R-:W-:Y:S05]  /*37f0*/  BSYNC.RECONVERGENT B0 ;  /* 0x0000000000007941 */ /* 0x000fea0003800200 */
.L_x_25:
[----:B------:R-:W-:Y:S06]  /*3800*/  BAR.SYNC.DEFER_BLOCKING 0x0 ;  /* 0x0000000000007b1d */ /* 0x000fec0000010000 */
[----:B------:R-:W-:Y:S05]  /*3810*/  EXIT ;  /* 0x000000000000794d */ /* 0x000fea0003800000 */
.L_x_27:
        /* <DEDUP_REMOVED lines=14> */
.L_x_30:


//--------------------- .nv.shared._Z12which_stringlPi --------------------------
	.section	.nv.shared._Z12which_stringlPi,"aw",@nobits
	.sectionflags	@""
	.align	16
	.zero		1024


//--------------------- .nv.shared.reserved.0     --------------------------
	.section	.nv.shared.reserved.0,"aw",@nobits
	.weak		__nv_reservedSMEM_offset_0_alias
	.size		__nv_reservedSMEM_offset_0_alias, 0, 64
	.other		__nv_reservedSMEM_offset_0_alias,@"STO_CUDA_RESERVED_SHARED STV_DEFAULT"
__nv_reservedSMEM_offset_0_alias:
	.zero		0
	.zero		64


//--------------------- .nv.shared._Z16hybrid_reductionPfPlPii --------------------------
	.section	.nv.shared._Z16hybrid_reductionPfPlPii,"aw",@nobits
	.sectionflags	@""
	.align	16
	.zero		1024


//--------------------- .nv.shared._Z6hybridPfPlfPiS1_i --------------------------
	.section	.nv.shared._Z6hybridPfPlfPiS1_i,"aw",@nobits
	.sectionflags	@""
	.align	16
	.zero		1024


//--------------------- .nv.constant0._Z12which_stringlPi --------------------------
	.section	.nv.constant0._Z12which_stringlPi,"a",@progbits
	.sectionflags	@""
	.align	4
.nv.constant0._Z12which_stringlPi:
	.zero		912


//--------------------- .nv.constant0._Z16hybrid_reductionPfPlPii --------------------------
	.section	.nv.constant0._Z16hybrid_reductionPfPlPii,"a",@progbits
	.sectionflags	@""
	.align	4
.nv.constant0._Z16hybrid_reductionPfPlPii:
	.zero		924


//--------------------- .nv.constant0._Z6hybridPfPlfPiS1_i --------------------------
	.section	.nv.constant0._Z6hybridPfPlfPiS1_i,"a",@progbits
	.sectionflags	@""
	.align	4
.nv.constant0._Z6hybridPfPlfPiS1_i:
	.zero		940


//--------------------- SYMBOLS --------------------------

	.type		.nv.reservedSmem.offset0,@object
	.size		.nv.reservedSmem.offset0,0x4
	.type		.nv.reservedSmem.cap,@object
	.size		.nv.reservedSmem.cap,0x4
